	.target	sm_90a

	.elftype	@"ET_EXEC"


//--------------------- .note.nv.tkinfo           --------------------------
	.section	.note.nv.tkinfo,"",@"SHT_NOTE"
	.sectionflags	@"SHF_NOTE_NV_TKINFO"
	.tkinfo
        /*0018*/ 	.word	0x00000002
        /*0030*/ 	.string	""
        /*0030*/ 	.string	"ptxas"
        /*0030*/ 	.string	"Cuda compilation tools, release 13.0, V13.0.88"
        /*0030*/ 	.string	"Build cuda_13.0.r13.0/compiler.36424714_0"
        /*0030*/ 	.string	"-arch sm_90a -m 64 "



//--------------------- .note.nv.cuinfo           --------------------------
	.section	.note.nv.cuinfo,"",@"SHT_NOTE"
	.sectionflags	@"SHF_NOTE_NV_CUINFO"
        /*0018*/ 	.short	0x0002
        /*001a*/ 	.short	0x005a
        /*001c*/ 	.short	0x0082
	.zero		2


//--------------------- .nv.info                  --------------------------
	.section	.nv.info,"",@"SHT_CUDA_INFO"
	.align	4


	//----- nvinfo : EIATTR_REGCOUNT
	.align		4
        /*0000*/ 	.byte	0x04, 0x2f
        /*0002*/ 	.short	(.L_15 - .L_14)
	.align		4
.L_14:
        /*0004*/ 	.word	index@(_ZN7cutlass13device_kernelINS_4gemm6kernel13GemmUniversalIN4cute5tupleIJiiiiEEENS1_10collective13CollectiveMmaINS1_34MainloopSm90TmaGmmaWarpSpecializedILi4ENS5_IJNS4_1CILi1EEENSA_ILi2EEESB_EEENS1_35KernelTmaWarpSpecializedCooperativeEEENS5_IJNSA_ILi256EEENSA_ILi64EEESH_EEEaNS5_IJlSB_lEEEaSJ_NS4_8TiledMMAINS4_8MMA_AtomIJNS4_4SM904GMMA26MMA_64x64x32_S32S8S8_SS_TNEEEENS4_6LayoutINS5_IJSC_SB_SB_EEENS5_IJSB_NSA_ILi0EEESS_EEEEENS5_IJNS4_10UnderscoreESV_SV_EEEEENS4_23SM90_TMA_LOAD_MULTICASTENS4_14ComposedLayoutINS4_7SwizzleILi2ELi4ELi3EEENS4_18smem_ptr_flag_bitsILi8EEENSQ_INS5_IJNSA_ILi8EEESH_EEENS5_IJSH_SB_EEEEEEEvNS4_8identityENS4_13SM90_TMA_LOADES18_vS19_EENS_8epilogue10collective6detail29Sm90TmaWarpSpecializedAdapterINS1D_15DefaultEpilogueIaSJ_SJ_NS1C_6thread17LinearCombinationIaLi1EiiLNS1H_9ScaleType4KindE0ELNS_15FloatRoundStyleE2EaEENS1_15EpilogueDefaultEEEEEvvEEEEvNT_6ParamsE)
        /*0008*/ 	.word	0x000000a8


	//----- nvinfo : EIATTR_FRAME_SIZE
	.align		4
.L_15:
        /*000c*/ 	.byte	0x04, 0x11
        /*000e*/ 	.short	(.L_17 - .L_16)
	.align		4
.L_16:
        /*0010*/ 	.word	index@(_ZN7cutlass13device_kernelINS_4gemm6kernel13GemmUniversalIN4cute5tupleIJiiiiEEENS1_10collective13CollectiveMmaINS1_34MainloopSm90TmaGmmaWarpSpecializedILi4ENS5_IJNS4_1CILi1EEENSA_ILi2EEESB_EEENS1_35KernelTmaWarpSpecializedCooperativeEEENS5_IJNSA_ILi256EEENSA_ILi64EEESH_EEEaNS5_IJlSB_lEEEaSJ_NS4_8TiledMMAINS4_8MMA_AtomIJNS4_4SM904GMMA26MMA_64x64x32_S32S8S8_SS_TNEEEENS4_6LayoutINS5_IJSC_SB_SB_EEENS5_IJSB_NSA_ILi0EEESS_EEEEENS5_IJNS4_10UnderscoreESV_SV_EEEEENS4_23SM90_TMA_LOAD_MULTICASTENS4_14ComposedLayoutINS4_7SwizzleILi2ELi4ELi3EEENS4_18smem_ptr_flag_bitsILi8EEENSQ_INS5_IJNSA_ILi8EEESH_EEENS5_IJSH_SB_EEEEEEEvNS4_8identityENS4_13SM90_TMA_LOADES18_vS19_EENS_8epilogue10collective6detail29Sm90TmaWarpSpecializedAdapterINS1D_15DefaultEpilogueIaSJ_SJ_NS1C_6thread17LinearCombinationIaLi1EiiLNS1H_9ScaleType4KindE0ELNS_15FloatRoundStyleE2EaEENS1_15EpilogueDefaultEEEEEvvEEEEvNT_6ParamsE)
        /*0014*/ 	.word	0x00000000


	//----- nvinfo : EIATTR_MIN_STACK_SIZE
	.align		4
.L_17:
        /*0018*/ 	.byte	0x04, 0x12
        /*001a*/ 	.short	(.L_19 - .L_18)
	.align		4
.L_18:
        /*001c*/ 	.word	index@(_ZN7cutlass13device_kernelINS_4gemm6kernel13GemmUniversalIN4cute5tupleIJiiiiEEENS1_10collective13CollectiveMmaINS1_34MainloopSm90TmaGmmaWarpSpecializedILi4ENS5_IJNS4_1CILi1EEENSA_ILi2EEESB_EEENS1_35KernelTmaWarpSpecializedCooperativeEEENS5_IJNSA_ILi256EEENSA_ILi64EEESH_EEEaNS5_IJlSB_lEEEaSJ_NS4_8TiledMMAINS4_8MMA_AtomIJNS4_4SM904GMMA26MMA_64x64x32_S32S8S8_SS_TNEEEENS4_6LayoutINS5_IJSC_SB_SB_EEENS5_IJSB_NSA_ILi0EEESS_EEEEENS5_IJNS4_10UnderscoreESV_SV_EEEEENS4_23SM90_TMA_LOAD_MULTICASTENS4_14ComposedLayoutINS4_7SwizzleILi2ELi4ELi3EEENS4_18smem_ptr_flag_bitsILi8EEENSQ_INS5_IJNSA_ILi8EEESH_EEENS5_IJSH_SB_EEEEEEEvNS4_8identityENS4_13SM90_TMA_LOADES18_vS19_EENS_8epilogue10collective6detail29Sm90TmaWarpSpecializedAdapterINS1D_15DefaultEpilogueIaSJ_SJ_NS1C_6thread17LinearCombinationIaLi1EiiLNS1H_9ScaleType4KindE0ELNS_15FloatRoundStyleE2EaEENS1_15EpilogueDefaultEEEEEvvEEEEvNT_6ParamsE)
        /*0020*/ 	.word	0x00000000
.L_19:


//--------------------- .nv.compat                --------------------------
	.section	.nv.compat,"",@"SHT_CUDA_COMPAT_INFO"
	.align	4
        /*0000*/ 	.byte	0x02, 0x09, 0x01, 0x00, 0x02, 0x02, 0x04, 0x00, 0x02, 0x05, 0x05, 0x00, 0x03, 0x07, 0x01, 0x01
        /*0010*/ 	.byte	0x02, 0x03, 0x01, 0x00, 0x02, 0x06, 0x01, 0x00, 0x04, 0x0b, 0x08, 0x00, 0x00, 0x00, 0x00, 0x00
        /*0020*/ 	.byte	0x00, 0x00, 0x00, 0x00


//--------------------- .nv.info._ZN7cutlass13device_kernelINS_4gemm6kernel13GemmUniversalIN4cute5tupleIJiiiiEEENS1_10collective13CollectiveMmaINS1_34MainloopSm90TmaGmmaWarpSpecializedILi4ENS5_IJNS4_1CILi1EEENSA_ILi2EEESB_EEENS1_35KernelTmaWarpSpecializedCooperativeEEENS5_IJNSA_ILi256EEENSA_ILi64EEESH_EEEaNS5_IJlSB_lEEEaSJ_NS4_8TiledMMAINS4_8MMA_AtomIJNS4_4SM904GMMA26MMA_64x64x32_S32S8S8_SS_TNEEEENS4_6LayoutINS5_IJSC_SB_SB_EEENS5_IJSB_NSA_ILi0EEESS_EEEEENS5_IJNS4_10UnderscoreESV_SV_EEEEENS4_23SM90_TMA_LOAD_MULTICASTENS4_14ComposedLayoutINS4_7SwizzleILi2ELi4ELi3EEENS4_18smem_ptr_flag_bitsILi8EEENSQ_INS5_IJNSA_ILi8EEESH_EEENS5_IJSH_SB_EEEEEEEvNS4_8identityENS4_13SM90_TMA_LOADES18_vS19_EENS_8epilogue10collective6detail29Sm90TmaWarpSpecializedAdapterINS1D_15DefaultEpilogueIaSJ_SJ_NS1C_6thread17LinearCombinationIaLi1EiiLNS1H_9ScaleType4KindE0ELNS_15FloatRoundStyleE2EaEENS1_15EpilogueDefaultEEEEEvvEEEEvNT_6ParamsE --------------------------
	.section	.nv.info._ZN7cutlass13device_kernelINS_4gemm6kernel13GemmUniversalIN4cute5tupleIJiiiiEEENS1_10collective13CollectiveMmaINS1_34MainloopSm90TmaGmmaWarpSpecializedILi4ENS5_IJNS4_1CILi1EEENSA_ILi2EEESB_EEENS1_35KernelTmaWarpSpecializedCooperativeEEENS5_IJNSA_ILi256EEENSA_ILi64EEESH_EEEaNS5_IJlSB_lEEEaSJ_NS4_8TiledMMAINS4_8MMA_AtomIJNS4_4SM904GMMA26MMA_64x64x32_S32S8S8_SS_TNEEEENS4_6LayoutINS5_IJSC_SB_SB_EEENS5_IJSB_NSA_ILi0EEESS_EEEEENS5_IJNS4_10UnderscoreESV_SV_EEEEENS4_23SM90_TMA_LOAD_MULTICASTENS4_14ComposedLayoutINS4_7SwizzleILi2ELi4ELi3EEENS4_18smem_ptr_flag_bitsILi8EEENSQ_INS5_IJNSA_ILi8EEESH_EEENS5_IJSH_SB_EEEEEEEvNS4_8identityENS4_13SM90_TMA_LOADES18_vS19_EENS_8epilogue10collective6detail29Sm90TmaWarpSpecializedAdapterINS1D_15DefaultEpilogueIaSJ_SJ_NS1C_6thread17LinearCombinationIaLi1EiiLNS1H_9ScaleType4KindE0ELNS_15FloatRoundStyleE2EaEENS1_15EpilogueDefaultEEEEEvvEEEEvNT_6ParamsE,"",@"SHT_CUDA_INFO"
	.sectionflags	@""
	.align	4


	//----- nvinfo : EIATTR_CUDA_API_VERSION
	.align		4
        /*0000*/ 	.byte	0x04, 0x37
        /*0002*/ 	.short	(.L_21 - .L_20)
.L_20:
        /*0004*/ 	.word	0x00000082


	//----- nvinfo : EIATTR_KPARAM_INFO
	.align		4
.L_21:
        /*0008*/ 	.byte	0x04, 0x17
        /*000a*/ 	.short	(.L_23 - .L_22)
.L_22:
        /*000c*/ 	.word	0x00000000
        /*0010*/ 	.short	0x0000
        /*0012*/ 	.short	0x0070
        /*0014*/ 	.byte	0x00, 0xf0, 0x01, 0x10


	//----- nvinfo : EIATTR_SPARSE_MMA_MASK
	.align		4
.L_23:
        /*0018*/ 	.byte	0x03, 0x50
        /*001a*/ 	.short	0x0000


	//----- nvinfo : EIATTR_MAXREG_COUNT
	.align		4
        /*001c*/ 	.byte	0x03, 0x1b
        /*001e*/ 	.short	0x00a8


	//----- nvinfo : EIATTR_NUM_BARRIERS
	.align		4
        /*0020*/ 	.byte	0x02, 0x4c
        /*0022*/ 	.byte	0x01
	.zero		1


	//----- nvinfo : EIATTR_EXTERNS
	.align		4
        /*0024*/ 	.byte	0x04, 0x0f
        /*0026*/ 	.short	(.L_25 - .L_24)


	//   ....[0]....
	.align		4
.L_24:
        /*0028*/ 	.word	index@(__assertfail)


	//----- nvinfo : EIATTR_MERCURY_ISA_VERSION
	.align		4
.L_25:
        /*002c*/ 	.byte	0x03, 0x5f
        /*002e*/ 	.short	0x0101


	//----- nvinfo : EIATTR_INT_WARP_WIDE_INSTR_OFFSETS
	.align		4
        /*0030*/ 	.byte	0x04, 0x31
        /*0032*/ 	.short	(.L_27 - .L_26)


	//   ....[0]....
.L_26:
        /*0034*/ 	.word	0x00000480


	//   ....[1]....
        /*0038*/ 	.word	0x000004a0


	//   ....[2]....
        /*003c*/ 	.word	0x00000630


	//   ....[3]....
        /*0040*/ 	.word	0x00001e00


	//----- nvinfo : EIATTR_COOP_GROUP_MASK_REGIDS
	.align		4
.L_27:
        /*0044*/ 	.byte	0x04, 0x29
        /*0046*/ 	.short	(.L_29 - .L_28)


	//   ....[0]....
.L_28:
        /*0048*/ 	.word	0xffffffff


	//   ....[1]....
        /*004c*/ 	.word	0xffffffff


	//   ....[2]....
        /*0050*/ 	.word	0xffffffff


	//   ....[3]....
        /*0054*/ 	.word	0xffffffff


	//   ....[4]....
        /*0058*/ 	.word	0xffffffff


	//   ....[5]....
        /*005c*/ 	.word	0xffffffff


	//----- nvinfo : EIATTR_COOP_GROUP_INSTR_OFFSETS
	.align		4
.L_29:
        /*0060*/ 	.byte	0x04, 0x28
        /*0062*/ 	.short	(.L_31 - .L_30)


	//   ....[0]....
.L_30:
        /*0064*/ 	.word	0x00000060


	//   ....[1]....
        /*0068*/ 	.word	0x00000070


	//   ....[2]....
        /*006c*/ 	.word	0x00000130


	//   ....[3]....
        /*0070*/ 	.word	0x000002c0


	//   ....[4]....
        /*0074*/ 	.word	0x00000790


	//   ....[5]....
        /*0078*/ 	.word	0x000013b0


	//----- nvinfo : EIATTR_REG_RECONFIG
	.align		4
.L_31:
        /*007c*/ 	.byte	0x01, 0x54
	.zero		2


	//----- nvinfo : EIATTR_SYSCALL_OFFSETS
	.align		4
        /*0080*/ 	.byte	0x04, 0x46
        /*0082*/ 	.short	(.L_33 - .L_32)


	//   ....[0]....
.L_32:
        /*0084*/ 	.word	0x000015a0


	//----- nvinfo : EIATTR_MBARRIER_INSTR_OFFSETS
	.align		4
.L_33:
        /*0088*/ 	.byte	0x04, 0x39
        /*008a*/ 	.short	(.L_35 - .L_34)


	//   ....[0]....
.L_34:
        /*008c*/ 	.word	0x00000230
        /*0090*/ 	.word	0x000000ff
        /*0094*/ 	.word	0x00000000
        /*0098*/ 	.short	0x0100
        /*009a*/ 	.byte	0x08
	.zero		1


	//   ....[1]....
        /*009c*/ 	.word	0x00000240
        /*00a0*/ 	.word	0x000000ff
        /*00a4*/ 	.word	0x00000020
        /*00a8*/ 	.short	0x0100
        /*00aa*/ 	.byte	0x08
	.zero		1


	//   ....[2]....
        /*00ac*/ 	.word	0x00000250
        /*00b0*/ 	.word	0x000000ff
        /*00b4*/ 	.word	0x00000008
        /*00b8*/ 	.short	0x0100
        /*00ba*/ 	.byte	0x08
	.zero		1


	//   ....[3]....
        /*00bc*/ 	.word	0x00000260
        /*00c0*/ 	.word	0x000000ff
        /*00c4*/ 	.word	0x00000028
        /*00c8*/ 	.short	0x0100
        /*00ca*/ 	.byte	0x08
	.zero		1


	//   ....[4]....
        /*00cc*/ 	.word	0x00000270
        /*00d0*/ 	.word	0x000000ff
        /*00d4*/ 	.word	0x00000010
        /*00d8*/ 	.short	0x0100
        /*00da*/ 	.byte	0x08
	.zero		1


	//   ....[5]....
        /*00dc*/ 	.word	0x00000280
        /*00e0*/ 	.word	0x000000ff
        /*00e4*/ 	.word	0x00000030
        /*00e8*/ 	.short	0x0100
        /*00ea*/ 	.byte	0x08
	.zero		1


	//   ....[6]....
        /*00ec*/ 	.word	0x00000290
        /*00f0*/ 	.word	0x000000ff
        /*00f4*/ 	.word	0x00000018
        /*00f8*/ 	.short	0x0100
        /*00fa*/ 	.byte	0x08
	.zero		1


	//   ....[7]....
        /*00fc*/ 	.word	0x000002a0
        /*0100*/ 	.word	0x000000ff
        /*0104*/ 	.word	0x00000038
        /*0108*/ 	.short	0x0100
        /*010a*/ 	.byte	0x08
	.zero		1


	//   ....[8]....
        /*010c*/ 	.word	0x000006c0
        /*0110*/ 	.word	0x000000ff
        /*0114*/ 	.word	0x00000050
        /*0118*/ 	.short	0x0100
        /*011a*/ 	.byte	0x06
	.zero		1


	//   ....[9]....
        /*011c*/ 	.word	0x00000740
        /*0120*/ 	.word	0x000000ff
        /*0124*/ 	.word	0x00000058
        /*0128*/ 	.short	0x0100
        /*012a*/ 	.byte	0x06
	.zero		1


	//   ....[10]....
        /*012c*/ 	.word	0x00001670
        /*0130*/ 	.word	0x00000003
        /*0134*/ 	.word	0x00000000
        /*0138*/ 	.short	0x010a
        /*013a*/ 	.byte	0x3f
	.zero		1


	//   ....[11]....
        /*013c*/ 	.word	0x000016d0
        /*0140*/ 	.word	0x00000003
        /*0144*/ 	.word	0x00000000
        /*0148*/ 	.short	0x010a
        /*014a*/ 	.byte	0x3f
	.zero		1


	//   ....[12]....
        /*014c*/ 	.word	0x00001a30
        /*0150*/ 	.word	0x00000005
        /*0154*/ 	.word	0x00000000
        /*0158*/ 	.short	0x010a
        /*015a*/ 	.byte	0x3f
	.zero		1


	//   ....[13]....
        /*015c*/ 	.word	0x00001a70
        /*0160*/ 	.word	0x00000005
        /*0164*/ 	.word	0x00000000
        /*0168*/ 	.short	0x010a
        /*016a*/ 	.byte	0x3f
	.zero		1


	//   ....[14]....
        /*016c*/ 	.word	0x00001cb0
        /*0170*/ 	.word	0x00000004
        /*0174*/ 	.word	0x00000000
        /*0178*/ 	.short	0x0101
        /*017a*/ 	.byte	0x3f
	.zero		1


	//   ....[15]....
        /*017c*/ 	.word	0x00001e70
        /*0180*/ 	.word	0x00000000
        /*0184*/ 	.word	0x00000000
        /*0188*/ 	.short	0x0101
        /*018a*/ 	.byte	0x3f
	.zero		1


	//   ....[16]....
        /*018c*/ 	.word	0x000062f0
        /*0190*/ 	.word	0x00000015
        /*0194*/ 	.word	0x00000020
        /*0198*/ 	.short	0x010a
        /*019a*/ 	.byte	0x3f
	.zero		1


	//   ....[17]....
        /*019c*/ 	.word	0x000066a0
        /*01a0*/ 	.word	0x00000006
        /*01a4*/ 	.word	0x00000058
        /*01a8*/ 	.short	0x0101
        /*01aa*/ 	.byte	0x3f
	.zero		1


	//   ....[18]....
        /*01ac*/ 	.word	0x00006dd0
        /*01b0*/ 	.word	0x00000007
        /*01b4*/ 	.word	0x00000000
        /*01b8*/ 	.short	0x010a
        /*01ba*/ 	.byte	0x3f
	.zero		1


	//   ....[19]....
        /*01bc*/ 	.word	0x00006e50
        /*01c0*/ 	.word	0x00000006
        /*01c4*/ 	.word	0x00000000
        /*01c8*/ 	.short	0x010a
        /*01ca*/ 	.byte	0x3f
	.zero		1


	//   ....[20]....
        /*01cc*/ 	.word	0x00006ee0
        /*01d0*/ 	.word	0x00000007
        /*01d4*/ 	.word	0x00000000
        /*01d8*/ 	.short	0x010a
        /*01da*/ 	.byte	0x3f
	.zero		1


	//   ....[21]....
        /*01dc*/ 	.word	0x00006f70
        /*01e0*/ 	.word	0x00000005
        /*01e4*/ 	.word	0x00000000
        /*01e8*/ 	.short	0x010a
        /*01ea*/ 	.byte	0x3f
	.zero		1


	//   ....[22]....
        /*01ec*/ 	.word	0x00006fd0
        /*01f0*/ 	.word	0x00000003
        /*01f4*/ 	.word	0x00000000
        /*01f8*/ 	.short	0x010a
        /*01fa*/ 	.byte	0x3f
	.zero		1


	//   ....[23]....
        /*01fc*/ 	.word	0x00007020
        /*0200*/ 	.word	0x00000005
        /*0204*/ 	.word	0x00000000
        /*0208*/ 	.short	0x010a
        /*020a*/ 	.byte	0x3f
	.zero		1


	//   ....[24]....
        /*020c*/ 	.word	0x000070f0
        /*0210*/ 	.word	0x00000015
        /*0214*/ 	.word	0x00000020
        /*0218*/ 	.short	0x010a
        /*021a*/ 	.byte	0x3f
	.zero		1


	//   ....[25]....
        /*021c*/ 	.word	0x000071c0
        /*0220*/ 	.word	0x00000007
        /*0224*/ 	.word	0x00000000
        /*0228*/ 	.short	0x010a
        /*022a*/ 	.byte	0x3f
	.zero		1


	//   ....[26]....
        /*022c*/ 	.word	0x00007210
        /*0230*/ 	.word	0x00000006
        /*0234*/ 	.word	0x00000000
        /*0238*/ 	.short	0x010a
        /*023a*/ 	.byte	0x3f
	.zero		1


	//   ....[27]....
        /*023c*/ 	.word	0x00007260
        /*0240*/ 	.word	0x00000007
        /*0244*/ 	.word	0x00000000
        /*0248*/ 	.short	0x010a
        /*024a*/ 	.byte	0x3f
	.zero		1


	//----- nvinfo : EIATTR_NUM_MBARRIERS
	.align		4
.L_35:
        /*024c*/ 	.byte	0x03, 0x38
        /*024e*/ 	.short	0x000a


	//----- nvinfo : EIATTR_EXIT_INSTR_OFFSETS
	.align		4
        /*0250*/ 	.byte	0x04, 0x1c
        /*0252*/ 	.short	(.L_37 - .L_36)


	//   ....[0]....
.L_36:
        /*0254*/ 	.word	0x00000960


	//   ....[1]....
        /*0258*/ 	.word	0x00001170


	//   ....[2]....
        /*025c*/ 	.word	0x00005a70


	//   ....[3]....
        /*0260*/ 	.word	0x00005fd0


	//   ....[4]....
        /*0264*/ 	.word	0x00006fc0


	//----- nvinfo : EIATTR_MAX_THREADS
	.align		4
.L_37:
        /*0268*/ 	.byte	0x04, 0x05
        /*026a*/ 	.short	(.L_39 - .L_38)
.L_38:
        /*026c*/ 	.word	0x00000180
        /*0270*/ 	.word	0x00000001
        /*0274*/ 	.word	0x00000001


	//----- nvinfo : EIATTR_CRS_STACK_SIZE
	.align		4
.L_39:
        /*0278*/ 	.byte	0x04, 0x1e
        /*027a*/ 	.short	(.L_41 - .L_40)
.L_40:
        /*027c*/ 	.word	0x00000000


	//----- nvinfo : EIATTR_CBANK_PARAM_SIZE
	.align		4
.L_41:
        /*0280*/ 	.byte	0x03, 0x19
        /*0282*/ 	.short	0x0470


	//----- nvinfo : EIATTR_PARAM_CBANK
	.align		4
        /*0284*/ 	.byte	0x04, 0x0a
        /*0286*/ 	.short	(.L_43 - .L_42)
	.align		4
.L_42:
        /*0288*/ 	.word	index@(.nv.constant0._ZN7cutlass13device_kernelINS_4gemm6kernel13GemmUniversalIN4cute5tupleIJiiiiEEENS1_10collective13CollectiveMmaINS1_34MainloopSm90TmaGmmaWarpSpecializedILi4ENS5_IJNS4_1CILi1EEENSA_ILi2EEESB_EEENS1_35KernelTmaWarpSpecializedCooperativeEEENS5_IJNSA_ILi256EEENSA_ILi64EEESH_EEEaNS5_IJlSB_lEEEaSJ_NS4_8TiledMMAINS4_8MMA_AtomIJNS4_4SM904GMMA26MMA_64x64x32_S32S8S8_SS_TNEEEENS4_6LayoutINS5_IJSC_SB_SB_EEENS5_IJSB_NSA_ILi0EEESS_EEEEENS5_IJNS4_10UnderscoreESV_SV_EEEEENS4_23SM90_TMA_LOAD_MULTICASTENS4_14ComposedLayoutINS4_7SwizzleILi2ELi4ELi3EEENS4_18smem_ptr_flag_bitsILi8EEENSQ_INS5_IJNSA_ILi8EEESH_EEENS5_IJSH_SB_EEEEEEEvNS4_8identityENS4_13SM90_TMA_LOADES18_vS19_EENS_8epilogue10collective6detail29Sm90TmaWarpSpecializedAdapterINS1D_15DefaultEpilogueIaSJ_SJ_NS1C_6thread17LinearCombinationIaLi1EiiLNS1H_9ScaleType4KindE0ELNS_15FloatRoundStyleE2EaEENS1_15EpilogueDefaultEEEEEvvEEEEvNT_6ParamsE)
        /*028c*/ 	.short	0x0210
        /*028e*/ 	.short	0x0470


	//----- nvinfo : EIATTR_SW_WAR
	.align		4
.L_43:
        /*0290*/ 	.byte	0x04, 0x36
        /*0292*/ 	.short	(.L_45 - .L_44)
.L_44:
        /*0294*/ 	.word	0x00000008
.L_45:


//--------------------- .nv.callgraph             --------------------------
	.section	.nv.callgraph,"",@"SHT_CUDA_CALLGRAPH"
	.align	4
	.sectionentsize	8
	.align		4
        /*0000*/ 	.word	0x00000000
	.align		4
        /*0004*/ 	.word	0xffffffff
	.align		4
        /*0008*/ 	.word	index@(_ZN7cutlass13device_kernelINS_4gemm6kernel13GemmUniversalIN4cute5tupleIJiiiiEEENS1_10collective13CollectiveMmaINS1_34MainloopSm90TmaGmmaWarpSpecializedILi4ENS5_IJNS4_1CILi1EEENSA_ILi2EEESB_EEENS1_35KernelTmaWarpSpecializedCooperativeEEENS5_IJNSA_ILi256EEENSA_ILi64EEESH_EEEaNS5_IJlSB_lEEEaSJ_NS4_8TiledMMAINS4_8MMA_AtomIJNS4_4SM904GMMA26MMA_64x64x32_S32S8S8_SS_TNEEEENS4_6LayoutINS5_IJSC_SB_SB_EEENS5_IJSB_NSA_ILi0EEESS_EEEEENS5_IJNS4_10UnderscoreESV_SV_EEEEENS4_23SM90_TMA_LOAD_MULTICASTENS4_14ComposedLayoutINS4_7SwizzleILi2ELi4ELi3EEENS4_18smem_ptr_flag_bitsILi8EEENSQ_INS5_IJNSA_ILi8EEESH_EEENS5_IJSH_SB_EEEEEEEvNS4_8identityENS4_13SM90_TMA_LOADES18_vS19_EENS_8epilogue10collective6detail29Sm90TmaWarpSpecializedAdapterINS1D_15DefaultEpilogueIaSJ_SJ_NS1C_6thread17LinearCombinationIaLi1EiiLNS1H_9ScaleType4KindE0ELNS_15FloatRoundStyleE2EaEENS1_15EpilogueDefaultEEEEEvvEEEEvNT_6ParamsE)
	.align		4
        /*000c*/ 	.word	index@(__assertfail)
	.align		4
        /*0010*/ 	.word	0x00000000
	.align		4
        /*0014*/ 	.word	0xfffffffe
	.align		4
        /*0018*/ 	.word	0x00000000
	.align		4
        /*001c*/ 	.word	0xfffffffd
	.align		4
        /*0020*/ 	.word	0x00000000
	.align		4
        /*0024*/ 	.word	0xfffffffc


//--------------------- .nv.constant4             --------------------------
	.section	.nv.constant4,"a",@progbits
	.align	8
	.align		8
.nv.constant4:
        /*0000*/ 	.dword	__assertfail
	.align		8
        /*0008*/ 	.dword	__unnamed_1
	.align		8
        /*0010*/ 	.dword	_ZN39_INTERNAL_77279c01_4_k_cu_587885b3_46584cuda3std3__45__cpo5beginE
	.align		8
        /*0018*/ 	.dword	_ZN39_INTERNAL_77279c01_4_k_cu_587885b3_46584cuda3std3__45__cpo3endE
	.align		8
        /*0020*/ 	.dword	_ZN39_INTERNAL_77279c01_4_k_cu_587885b3_46584cuda3std3__45__cpo6cbeginE
	.align		8
        /*0028*/ 	.dword	_ZN39_INTERNAL_77279c01_4_k_cu_587885b3_46584cuda3std3__45__cpo4cendE
	.align		8
        /*0030*/ 	.dword	_ZN39_INTERNAL_77279c01_4_k_cu_587885b3_46584cuda3std3__441_GLOBAL__N__77279c01_4_k_cu_587885b3_46586ignoreE
	.align		8
        /*0038*/ 	.dword	_ZN39_INTERNAL_77279c01_4_k_cu_587885b3_46584cuda3std3__419piecewise_constructE
	.align		8
        /*0040*/ 	.dword	_ZN39_INTERNAL_77279c01_4_k_cu_587885b3_46584cuda3std3__48in_placeE
	.align		8
        /*0048*/ 	.dword	_ZN39_INTERNAL_77279c01_4_k_cu_587885b3_46584cuda3std6ranges3__45__cpo4swapE
	.align		8
        /*0050*/ 	.dword	_ZN39_INTERNAL_77279c01_4_k_cu_587885b3_46584cuda3std6ranges3__45__cpo9iter_moveE
	.align		8
        /*0058*/ 	.dword	_ZN39_INTERNAL_77279c01_4_k_cu_587885b3_46584cute7productE
	.align		8
        /*0060*/ 	.dword	_ZN39_INTERNAL_77279c01_4_k_cu_587885b3_46584cute1_E
	.align		8
        /*0068*/ 	.dword	$str$22
	.align		8
        /*0070*/ 	.dword	$str$23


//--------------------- .text._ZN7cutlass13device_kernelINS_4gemm6kernel13GemmUniversalIN4cute5tupleIJiiiiEEENS1_10collective13CollectiveMmaINS1_34MainloopSm90TmaGmmaWarpSpecializedILi4ENS5_IJNS4_1CILi1EEENSA_ILi2EEESB_EEENS1_35KernelTmaWarpSpecializedCooperativeEEENS5_IJNSA_ILi256EEENSA_ILi64EEESH_EEEaNS5_IJlSB_lEEEaSJ_NS4_8TiledMMAINS4_8MMA_AtomIJNS4_4SM904GMMA26MMA_64x64x32_S32S8S8_SS_TNEEEENS4_6LayoutINS5_IJSC_SB_SB_EEENS5_IJSB_NSA_ILi0EEESS_EEEEENS5_IJNS4_10UnderscoreESV_SV_EEEEENS4_23SM90_TMA_LOAD_MULTICASTENS4_14ComposedLayoutINS4_7SwizzleILi2ELi4ELi3EEENS4_18smem_ptr_flag_bitsILi8EEENSQ_INS5_IJNSA_ILi8EEESH_EEENS5_IJSH_SB_EEEEEEEvNS4_8identityENS4_13SM90_TMA_LOADES18_vS19_EENS_8epilogue10collective6detail29Sm90TmaWarpSpecializedAdapterINS1D_15DefaultEpilogueIaSJ_SJ_NS1C_6thread17LinearCombinationIaLi1EiiLNS1H_9ScaleType4KindE0ELNS_15FloatRoundStyleE2EaEENS1_15EpilogueDefaultEEEEEvvEEEEvNT_6ParamsE --------------------------
	.section	.text._ZN7cutlass13device_kernelINS_4gemm6kernel13GemmUniversalIN4cute5tupleIJiiiiEEENS1_10collective13CollectiveMmaINS1_34MainloopSm90TmaGmmaWarpSpecializedILi4ENS5_IJNS4_1CILi1EEENSA_ILi2EEESB_EEENS1_35KernelTmaWarpSpecializedCooperativeEEENS5_IJNSA_ILi256EEENSA_ILi64EEESH_EEEaNS5_IJlSB_lEEEaSJ_NS4_8TiledMMAINS4_8MMA_AtomIJNS4_4SM904GMMA26MMA_64x64x32_S32S8S8_SS_TNEEEENS4_6LayoutINS5_IJSC_SB_SB_EEENS5_IJSB_NSA_ILi0EEESS_EEEEENS5_IJNS4_10UnderscoreESV_SV_EEEEENS4_23SM90_TMA_LOAD_MULTICASTENS4_14ComposedLayoutINS4_7SwizzleILi2ELi4ELi3EEENS4_18smem_ptr_flag_bitsILi8EEENSQ_INS5_IJNSA_ILi8EEESH_EEENS5_IJSH_SB_EEEEEEEvNS4_8identityENS4_13SM90_TMA_LOADES18_vS19_EENS_8epilogue10collective6detail29Sm90TmaWarpSpecializedAdapterINS1D_15DefaultEpilogueIaSJ_SJ_NS1C_6thread17LinearCombinationIaLi1EiiLNS1H_9ScaleType4KindE0ELNS_15FloatRoundStyleE2EaEENS1_15EpilogueDefaultEEEEEvvEEEEvNT_6ParamsE,"ax",@progbits
	.align	128
.text._ZN7cutlass13device_kernelINS_4gemm6kernel13GemmUniversalIN4cute5tupleIJiiiiEEENS1_10collective13CollectiveMmaINS1_34MainloopSm90TmaGmmaWarpSpecializedILi4ENS5_IJNS4_1CILi1EEENSA_ILi2EEESB_EEENS1_35KernelTmaWarpSpecializedCooperativeEEENS5_IJNSA_ILi256EEENSA_ILi64EEESH_EEEaNS5_IJlSB_lEEEaSJ_NS4_8TiledMMAINS4_8MMA_AtomIJNS4_4SM904GMMA26MMA_64x64x32_S32S8S8_SS_TNEEEENS4_6LayoutINS5_IJSC_SB_SB_EEENS5_IJSB_NSA_ILi0EEESS_EEEEENS5_IJNS4_10UnderscoreESV_SV_EEEEENS4_23SM90_TMA_LOAD_MULTICASTENS4_14ComposedLayoutINS4_7SwizzleILi2ELi4ELi3EEENS4_18smem_ptr_flag_bitsILi8EEENSQ_INS5_IJNSA_ILi8EEESH_EEENS5_IJSH_SB_EEEEEEEvNS4_8identityENS4_13SM90_TMA_LOADES18_vS19_EENS_8epilogue10collective6detail29Sm90TmaWarpSpecializedAdapterINS1D_15DefaultEpilogueIaSJ_SJ_NS1C_6thread17LinearCombinationIaLi1EiiLNS1H_9ScaleType4KindE0ELNS_15FloatRoundStyleE2EaEENS1_15EpilogueDefaultEEEEEvvEEEEvNT_6ParamsE:
        .type           _ZN7cutlass13device_kernelINS_4gemm6kernel13GemmUniversalIN4cute5tupleIJiiiiEEENS1_10collective13CollectiveMmaINS1_34MainloopSm90TmaGmmaWarpSpecializedILi4ENS5_IJNS4_1CILi1EEENSA_ILi2EEESB_EEENS1_35KernelTmaWarpSpecializedCooperativeEEENS5_IJNSA_ILi256EEENSA_ILi64EEESH_EEEaNS5_IJlSB_lEEEaSJ_NS4_8TiledMMAINS4_8MMA_AtomIJNS4_4SM904GMMA26MMA_64x64x32_S32S8S8_SS_TNEEEENS4_6LayoutINS5_IJSC_SB_SB_EEENS5_IJSB_NSA_ILi0EEESS_EEEEENS5_IJNS4_10UnderscoreESV_SV_EEEEENS4_23SM90_TMA_LOAD_MULTICASTENS4_14ComposedLayoutINS4_7SwizzleILi2ELi4ELi3EEENS4_18smem_ptr_flag_bitsILi8EEENSQ_INS5_IJNSA_ILi8EEESH_EEENS5_IJSH_SB_EEEEEEEvNS4_8identityENS4_13SM90_TMA_LOADES18_vS19_EENS_8epilogue10collective6detail29Sm90TmaWarpSpecializedAdapterINS1D_15DefaultEpilogueIaSJ_SJ_NS1C_6thread17LinearCombinationIaLi1EiiLNS1H_9ScaleType4KindE0ELNS_15FloatRoundStyleE2EaEENS1_15EpilogueDefaultEEEEEvvEEEEvNT_6ParamsE,@function
        .size           _ZN7cutlass13device_kernelINS_4gemm6kernel13GemmUniversalIN4cute5tupleIJiiiiEEENS1_10collective13CollectiveMmaINS1_34MainloopSm90TmaGmmaWarpSpecializedILi4ENS5_IJNS4_1CILi1EEENSA_ILi2EEESB_EEENS1_35KernelTmaWarpSpecializedCooperativeEEENS5_IJNSA_ILi256EEENSA_ILi64EEESH_EEEaNS5_IJlSB_lEEEaSJ_NS4_8TiledMMAINS4_8MMA_AtomIJNS4_4SM904GMMA26MMA_64x64x32_S32S8S8_SS_TNEEEENS4_6LayoutINS5_IJSC_SB_SB_EEENS5_IJSB_NSA_ILi0EEESS_EEEEENS5_IJNS4_10UnderscoreESV_SV_EEEEENS4_23SM90_TMA_LOAD_MULTICASTENS4_14ComposedLayoutINS4_7SwizzleILi2ELi4ELi3EEENS4_18smem_ptr_flag_bitsILi8EEENSQ_INS5_IJNSA_ILi8EEESH_EEENS5_IJSH_SB_EEEEEEEvNS4_8identityENS4_13SM90_TMA_LOADES18_vS19_EENS_8epilogue10collective6detail29Sm90TmaWarpSpecializedAdapterINS1D_15DefaultEpilogueIaSJ_SJ_NS1C_6thread17LinearCombinationIaLi1EiiLNS1H_9ScaleType4KindE0ELNS_15FloatRoundStyleE2EaEENS1_15EpilogueDefaultEEEEEvvEEEEvNT_6ParamsE,(.L_x_201 - _ZN7cutlass13device_kernelINS_4gemm6kernel13GemmUniversalIN4cute5tupleIJiiiiEEENS1_10collective13CollectiveMmaINS1_34MainloopSm90TmaGmmaWarpSpecializedILi4ENS5_IJNS4_1CILi1EEENSA_ILi2EEESB_EEENS1_35KernelTmaWarpSpecializedCooperativeEEENS5_IJNSA_ILi256EEENSA_ILi64EEESH_EEEaNS5_IJlSB_lEEEaSJ_NS4_8TiledMMAINS4_8MMA_AtomIJNS4_4SM904GMMA26MMA_64x64x32_S32S8S8_SS_TNEEEENS4_6LayoutINS5_IJSC_SB_SB_EEENS5_IJSB_NSA_ILi0EEESS_EEEEENS5_IJNS4_10UnderscoreESV_SV_EEEEENS4_23SM90_TMA_LOAD_MULTICASTENS4_14ComposedLayoutINS4_7SwizzleILi2ELi4ELi3EEENS4_18smem_ptr_flag_bitsILi8EEENSQ_INS5_IJNSA_ILi8EEESH_EEENS5_IJSH_SB_EEEEEEEvNS4_8identityENS4_13SM90_TMA_LOADES18_vS19_EENS_8epilogue10collective6detail29Sm90TmaWarpSpecializedAdapterINS1D_15DefaultEpilogueIaSJ_SJ_NS1C_6thread17LinearCombinationIaLi1EiiLNS1H_9ScaleType4KindE0ELNS_15FloatRoundStyleE2EaEENS1_15EpilogueDefaultEEEEEvvEEEEvNT_6ParamsE)
        .other          _ZN7cutlass13device_kernelINS_4gemm6kernel13GemmUniversalIN4cute5tupleIJiiiiEEENS1_10collective13CollectiveMmaINS1_34MainloopSm90TmaGmmaWarpSpecializedILi4ENS5_IJNS4_1CILi1EEENSA_ILi2EEESB_EEENS1_35KernelTmaWarpSpecializedCooperativeEEENS5_IJNSA_ILi256EEENSA_ILi64EEESH_EEEaNS5_IJlSB_lEEEaSJ_NS4_8TiledMMAINS4_8MMA_AtomIJNS4_4SM904GMMA26MMA_64x64x32_S32S8S8_SS_TNEEEENS4_6LayoutINS5_IJSC_SB_SB_EEENS5_IJSB_NSA_ILi0EEESS_EEEEENS5_IJNS4_10UnderscoreESV_SV_EEEEENS4_23SM90_TMA_LOAD_MULTICASTENS4_14ComposedLayoutINS4_7SwizzleILi2ELi4ELi3EEENS4_18smem_ptr_flag_bitsILi8EEENSQ_INS5_IJNSA_ILi8EEESH_EEENS5_IJSH_SB_EEEEEEEvNS4_8identityENS4_13SM90_TMA_LOADES18_vS19_EENS_8epilogue10collective6detail29Sm90TmaWarpSpecializedAdapterINS1D_15DefaultEpilogueIaSJ_SJ_NS1C_6thread17LinearCombinationIaLi1EiiLNS1H_9ScaleType4KindE0ELNS_15FloatRoundStyleE2EaEENS1_15EpilogueDefaultEEEEEvvEEEEvNT_6ParamsE,@"STO_CUDA_ENTRY STV_DEFAULT"
_ZN7cutlass13device_kernelINS_4gemm6kernel13GemmUniversalIN4cute5tupleIJiiiiEEENS1_10collective13CollectiveMmaINS1_34MainloopSm90TmaGmmaWarpSpecializedILi4ENS5_IJNS4_1CILi1EEENSA_ILi2EEESB_EEENS1_35KernelTmaWarpSpecializedCooperativeEEENS5_IJNSA_ILi256EEENSA_ILi64EEESH_EEEaNS5_IJlSB_lEEEaSJ_NS4_8TiledMMAINS4_8MMA_AtomIJNS4_4SM904GMMA26MMA_64x64x32_S32S8S8_SS_TNEEEENS4_6LayoutINS5_IJSC_SB_SB_EEENS5_IJSB_NSA_ILi0EEESS_EEEEENS5_IJNS4_10UnderscoreESV_SV_EEEEENS4_23SM90_TMA_LOAD_MULTICASTENS4_14ComposedLayoutINS4_7SwizzleILi2ELi4ELi3EEENS4_18smem_ptr_flag_bitsILi8EEENSQ_INS5_IJNSA_ILi8EEESH_EEENS5_IJSH_SB_EEEEEEEvNS4_8identityENS4_13SM90_TMA_LOADES18_vS19_EENS_8epilogue10collective6detail29Sm90TmaWarpSpecializedAdapterINS1D_15DefaultEpilogueIaSJ_SJ_NS1C_6thread17LinearCombinationIaLi1EiiLNS1H_9ScaleType4KindE0ELNS_15FloatRoundStyleE2EaEENS1_15EpilogueDefaultEEEEEvvEEEEvNT_6ParamsE:
[----:B------:R-:W0:Y:S01]  /*0000*/  LDC R1, c[0x0][0x28] ;  /* 0x00000a00ff017b82 */ /* 0x000e220000000800 */
[----:B------:R-:W1:Y:S01]  /*0010*/  S2R R93, SR_TID.X ;  /* 0x00000000005d7919 */ /* 0x000e620000002100 */
[----:B------:R-:W-:Y:S01]  /*0020*/  ELECT P0, URZ, PT ;  /* 0x00000000003f782f */ /* 0x000fe20003800000 */
[----:B------:R-:W-:Y:S01]  /*0030*/  BSSY B0, `(.L_x_0) ;  /* 0x000000f000007945 */ /* 0x000fe20003800000 */
[--C-:B-1----:R-:W-:Y:S02]  /*0040*/  SHF.R.U32.HI R0, RZ, 0x5, R93.reuse ;  /* 0x00000005ff007819 */ /* 0x102fe4000001165d */
[----:B------:R-:W-:-:S03]  /*0050*/  SHF.R.U32.HI R6, RZ, 0x7, R93 ;  /* 0x00000007ff067819 */ /* 0x000fc6000001165d */
[----:B------:R-:W1:Y:S04]  /*0060*/  SHFL.IDX PT, R3, R0, RZ, 0x1f ;  /* 0x00001fff00037589 */ /* 0x000e6800000e0000 */
[----:B------:R2:W3:Y:S01]  /*0070*/  SHFL.IDX PT, R2, R6, RZ, 0x1f ;  /* 0x00001fff06027589 */ /* 0x0004e200000e0000 */
[----:B-1----:R-:W-:-:S13]  /*0080*/  ISETP.NE.OR P0, PT, R3, RZ, !P0 ;  /* 0x000000ff0300720c */ /* 0x002fda0004705670 */
[----:B0-23--:R-:W-:Y:S05]  /*0090*/  @P0 BRA `(.L_x_1) ;  /* 0x0000000000200947 */ /* 0x00dfea0003800000 */
[----:B------:R-:W-:Y:S02]  /*00a0*/  ULDC.64 UR4, c[0x0][0x198] ;  /* 0x0000660000047ab9 */ /* 0x000fe40000000a00 */
[----:B------:R-:W-:Y:S02]  /*00b0*/  UIADD3 UR6, UP0, UR4, 0xf0, URZ ;  /* 0x000000f004067890 */ /* 0x000fe4000ff1e03f */
[----:B------:R-:W-:Y:S02]  /*00c0*/  UIADD3 UR4, UP1, UR4, 0x1f0, URZ ;  /* 0x000001f004047890 */ /* 0x000fe4000ff3e03f */
[----:B------:R-:W-:Y:S02]  /*00d0*/  UIADD3.X UR7, URZ, UR5, URZ, UP0, !UPT ;  /* 0x000000053f077290 */ /* 0x000fe400087fe43f */
[----:B------:R-:W-:-:S07]  /*00e0*/  UIADD3.X UR5, URZ, UR5, URZ, UP1, !UPT ;  /* 0x000000053f057290 */ /* 0x000fce0008ffe43f */
[----:B------:R0:W-:Y:S02]  /*00f0*/  UTMACCTL.PF [UR6] ;  /* 0x00000000060079b9 */ /* 0x0001e40008040000 */
[----:B------:R0:W-:Y:S02]  /*0100*/  UTMACCTL.PF [UR4] ;  /* 0x00000000040079b9 */ /* 0x0001e40008040000 */
[----:B0-----:R-:W-:Y:S01]  /*0110*/  NOP ;  /* 0x0000000000007918 */ /* 0x001fe20000000000 */
.L_x_1:
[----:B------:R-:W-:Y:S05]  /*0120*/  BSYNC B0 ;  /* 0x0000000000007941 */ /* 0x000fea0003800000 */
.L_x_0:
[----:B------:R-:W0:Y:S02]  /*0130*/  SHFL.IDX PT, R5, R0, RZ, 0x1f ;  /* 0x00001fff00057589 */ /* 0x000e2400000e0000 */
[----:B0-----:R-:W-:-:S13]  /*0140*/  ISETP.NE.AND P0, PT, R5, RZ, PT ;  /* 0x000000ff0500720c */ /* 0x001fda0003f05270 */
[----:B------:R-:W-:Y:S05]  /*0150*/  @P0 BRA `(.L_x_2) ;  /* 0x0000000000580947 */ /* 0x000fea0003800000 */
[----:B------:R-:W0:Y:S01]  /*0160*/  S2UR UR8, SR_CgaCtaId ;  /* 0x00000000000879c3 */ /* 0x000e220000008800 */
[----:B------:R-:W-:Y:S01]  /*0170*/  UMOV UR4, 0x400 ;  /* 0x0000040000047882 */ /* 0x000fe20000000000 */
[----:B------:R-:W-:Y:S01]  /*0180*/  UMOV UR5, 0x1 ;  /* 0x0000000100057882 */ /* 0x000fe20000000000 */
[----:B------:R-:W-:Y:S01]  /*0190*/  UMOV UR6, 0x4 ;  /* 0x0000000400067882 */ /* 0x000fe20000000000 */
[----:B------:R-:W-:Y:S01]  /*01a0*/  ELECT P0, URZ, PT ;  /* 0x00000000003f782f */ /* 0x000fe20003800000 */
[----:B------:R-:W-:-:S04]  /*01b0*/  UIADD3 UR6, -UR6, 0x100000, URZ ;  /* 0x0010000006067890 */ /* 0x000fc8000fffe13f */
[----:B------:R-:W-:Y:S02]  /*01c0*/  USHF.L.U32 UR7, UR6, 0xb, URZ ;  /* 0x0000000b06077899 */ /* 0x000fe4000800063f */
[----:B------:R-:W-:Y:S02]  /*01d0*/  USHF.L.U32 UR6, UR6, 0x1, URZ ;  /* 0x0000000106067899 */ /* 0x000fe4000800063f */
[----:B0-----:R-:W-:Y:S02]  /*01e0*/  ULEA UR8, UR8, UR4, 0x18 ;  /* 0x0000000408087291 */ /* 0x001fe4000f8ec03f */
[----:B------:R-:W-:-:S04]  /*01f0*/  UIADD3 UR4, -UR5, 0x100000, URZ ;  /* 0x0010000005047890 */ /* 0x000fc8000fffe13f */
[----:B------:R-:W-:Y:S02]  /*0200*/  USHF.L.U32 UR5, UR4, 0xb, URZ ;  /* 0x0000000b04057899 */ /* 0x000fe4000800063f */
[----:B------:R-:W-:Y:S01]  /*0210*/  USHF.L.U32 UR4, UR4, 0x1, URZ ;  /* 0x0000000104047899 */ /* 0x000fe2000800063f */
[----:B------:R-:W0:Y:S11]  /*0220*/  FENCE.VIEW.ASYNC.S ;  /* 0x00000000000073c6 */ /* 0x000e360000000000 */
[----:B0-----:R0:W1:Y:S01]  /*0230*/  SYNCS.EXCH.64 URZ, [UR8], UR4 ;  /* 0x00000004083f75b2 */ /* 0x0010620008000100 */
[----:B------:R0:W2:Y:S01]  /*0240*/  SYNCS.EXCH.64 URZ, [UR8+0x20], UR6 ;  /* 0x00002006083f75b2 */ /* 0x0000a20008000100 */
[----:B------:R0:W3:Y:S01]  /*0250*/  SYNCS.EXCH.64 URZ, [UR8+0x8], UR4 ;  /* 0x00000804083f75b2 */ /* 0x0000e20008000100 */
[----:B------:R0:W4:Y:S01]  /*0260*/  SYNCS.EXCH.64 URZ, [UR8+0x28], UR6 ;  /* 0x00002806083f75b2 */ /* 0x0001220008000100 */
[----:B------:R0:W0:Y:S01]  /*0270*/  SYNCS.EXCH.64 URZ, [UR8+0x10], UR4 ;  /* 0x00001004083f75b2 */ /* 0x0000220008000100 */
[----:B------:R0:W0:Y:S01]  /*0280*/  SYNCS.EXCH.64 URZ, [UR8+0x30], UR6 ;  /* 0x00003006083f75b2 */ /* 0x0000220008000100 */
[----:B------:R0:W0:Y:S01]  /*0290*/  SYNCS.EXCH.64 URZ, [UR8+0x18], UR4 ;  /* 0x00001804083f75b2 */ /* 0x0000220008000100 */
[----:B------:R0:W0:Y:S01]  /*02a0*/  SYNCS.EXCH.64 URZ, [UR8+0x38], UR6 ;  /* 0x00003806083f75b2 */ /* 0x0000220008000100 */
[----:B------:R-:W-:Y:S01]  /*02b0*/  NOP ;  /* 0x0000000000007918 */ /* 0x000fe20000000000 */
.L_x_2:
[----:B------:R-:W5:Y:S01]  /*02c0*/  SHFL.IDX PT, R0, R0, RZ, 0x1f ;  /* 0x00001fff00007589 */ /* 0x000f6200000e0000 */
[----:B------:R-:W-:Y:S01]  /*02d0*/  SHF.R.S32.HI R8, RZ, 0x1f, R93 ;  /* 0x0000001fff087819 */ /* 0x000fe2000001145d */
[----:B0-----:R-:W0:Y:S01]  /*02e0*/  S2UR UR8, SR_CTAID.X ;  /* 0x00000000000879c3 */ /* 0x001e220000002500 */
[----:B------:R-:W-:Y:S01]  /*02f0*/  ELECT P0, URZ, PT ;  /* 0x00000000003f782f */ /* 0x000fe20003800000 */
[----:B------:R-:W1:Y:S01]  /*0300*/  S2R R4, SR_CTAID.Y ;  /* 0x0000000000047919 */ /* 0x000e620000002600 */
[----:B------:R-:W-:Y:S01]  /*0310*/  LEA.HI R8, R8, R93, RZ, 0x7 ;  /* 0x0000005d08087211 */ /* 0x000fe200078f38ff */
[----:B------:R-:W-:Y:S01]  /*0320*/  ULDC UR4, c[0x0][0x154] ;  /* 0x0000550000047ab9 */ /* 0x000fe20000000800 */
[----:B------:R-:W-:Y:S01]  /*0330*/  SHF.R.S32.HI R10, RZ, 0x1f, R5 ;  /* 0x0000001fff0a7819 */ /* 0x000fe20000011405 */
[----:B------:R-:W-:Y:S01]  /*0340*/  NOP ;  /* 0x0000000000007918 */ /* 0x000fe20000000000 */
[----:B------:R-:W-:Y:S01]  /*0350*/  LOP3.LUT R8, R8, 0xffffff80, RZ, 0xc0, !PT ;  /* 0xffffff8008087812 */ /* 0x000fe200078ec0ff */
[----:B------:R-:W2:Y:S01]  /*0360*/  LDC R14, c[0x0][0x140] ;  /* 0x00005000ff0e7b82 */ /* 0x000ea20000000800 */
[----:B------:R-:W-:Y:S01]  /*0370*/  LEA.HI R10, R10, R5, RZ, 0x2 ;  /* 0x000000050a0a7211 */ /* 0x000fe200078f10ff */
[----:B------:R-:W-:-:S02]  /*0380*/  NOP ;  /* 0x0000000000007918 */ /* 0x000fc40000000000 */
[----:B------:R-:W-:Y:S01]  /*0390*/  IMAD.IADD R8, R93, 0x1, -R8 ;  /* 0x000000015d087824 */ /* 0x000fe200078e0a08 */
[----:B------:R-:W-:-:S03]  /*03a0*/  LOP3.LUT R10, R10, 0x3ffffffc, RZ, 0xc0, !PT ;  /* 0x3ffffffc0a0a7812 */ /* 0x000fc600078ec0ff */
[----:B------:R-:W3:Y:S01]  /*03b0*/  LDC R12, c[0x0][0x144] ;  /* 0x00005100ff0c7b82 */ /* 0x000ee20000000800 */
[----:B------:R-:W-:Y:S01]  /*03c0*/  SHF.R.S32.HI R7, RZ, 0x1f, R8 ;  /* 0x0000001fff077819 */ /* 0x000fe20000011408 */
[----:B------:R-:W-:Y:S01]  /*03d0*/  IMAD.IADD R10, R5, 0x1, -R10 ;  /* 0x00000001050a7824 */ /* 0x000fe200078e0a0a */
[----:B------:R-:W-:Y:S02]  /*03e0*/  LOP3.LUT P2, RZ, R8, 0x7, RZ, 0xc0, !PT ;  /* 0x0000000708ff7812 */ /* 0x000fe4000784c0ff */
[----:B------:R-:W-:Y:S01]  /*03f0*/  LEA.HI R7, R7, R8, RZ, 0x3 ;  /* 0x0000000807077211 */ /* 0x000fe200078f18ff */
[----:B------:R-:W-:Y:S01]  /*0400*/  VIADD R8, R2, 0xffffffff ;  /* 0xffffffff02087836 */ /* 0x000fe20000000000 */
[----:B-----5:R-:W-:Y:S02]  /*0410*/  ISETP.NE.OR P0, PT, R0, RZ, !P0 ;  /* 0x000000ff0000720c */ /* 0x020fe40004705670 */
[--C-:B------:R-:W-:Y:S02]  /*0420*/  SHF.R.S32.HI R0, RZ, 0x3, R7.reuse ;  /* 0x00000003ff007819 */ /* 0x100fe40000011407 */
[----:B------:R-:W-:-:S02]  /*0430*/  SHF.R.S32.HI R7, RZ, 0x1f, R7 ;  /* 0x0000001fff077819 */ /* 0x000fc40000011407 */
[----:B0-----:R-:W-:Y:S02]  /*0440*/  I2FP.F32.U32 R11, UR8 ;  /* 0x00000008000b7c45 */ /* 0x001fe40008201000 */
[----:B------:R-:W-:Y:S02]  /*0450*/  LEA.HI R7, R7, R0, RZ, 0x2 ;  /* 0x0000000007077211 */ /* 0x000fe400078f10ff */
[----:B--2---:R-:W-:Y:S02]  /*0460*/  ISETP.EQ.U32.AND P3, PT, R14, 0x1, PT ;  /* 0x000000010e00780c */ /* 0x004fe40003f62070 */
[----:B-1----:R-:W-:Y:S01]  /*0470*/  I2FP.F32.U32 R9, R4 ;  /* 0x0000000400097245 */ /* 0x002fe20000201000 */
[----:B------:R-:W-:Y:S01]  /*0480*/  VOTEU.ALL UP0, P0 ;  /* 0x00000000003f7886 */ /* 0x000fe20000000000 */
[----:B------:R-:W-:Y:S01]  /*0490*/  LOP3.LUT R7, R7, 0xfffffffc, RZ, 0xc0, !PT ;  /* 0xfffffffc07077812 */ /* 0x000fe200078ec0ff */
[----:B------:R-:W-:Y:S01]  /*04a0*/  VOTEU.ALL UP1, P0 ;  /* 0x00000000003f7886 */ /* 0x000fe20000020000 */
[----:B------:R-:W-:Y:S01]  /*04b0*/  ISETP.GE.U32.AND P5, PT, R8, 0x2, PT ;  /* 0x000000020800780c */ /* 0x000fe20003fa6070 */
[----:B------:R-:W-:Y:S01]  /*04c0*/  FMUL R13, R9, UR4 ;  /* 0x00000004090d7c20 */ /* 0x000fe20008400000 */
[----:B------:R-:W0:Y:S01]  /*04d0*/  @!UP0 S2UR UR7, SR_CgaCtaId ;  /* 0x00000000000789c3 */ /* 0x000e220000008800 */
[----:B------:R-:W-:Y:S01]  /*04e0*/  ULDC UR4, c[0x0][0x150] ;  /* 0x0000540000047ab9 */ /* 0x000fe20000000800 */
[----:B------:R-:W-:-:S02]  /*04f0*/  IMAD.IADD R7, R0, 0x1, -R7 ;  /* 0x0000000100077824 */ /* 0x000fc400078e0a07 */
[----:B------:R-:W-:Y:S01]  /*0500*/  FMUL R11, R11, UR4 ;  /* 0x000000040b0b7c20 */ /* 0x000fe20008400000 */
[----:B------:R-:W-:Y:S01]  /*0510*/  SHF.R.S32.HI R0, RZ, 0x1f, R3 ;  /* 0x0000001fff007819 */ /* 0x000fe20000011403 */
[----:B------:R-:W1:Y:S01]  /*0520*/  F2I.U32.TRUNC.NTZ R13, R13 ;  /* 0x0000000d000d7305 */ /* 0x000e62000020f000 */
[----:B------:R-:W-:Y:S01]  /*0530*/  IMAD R7, R10, 0x4, R7 ;  /* 0x000000040a077824 */ /* 0x000fe200078e0207 */
[----:B------:R-:W-:Y:S01]  /*0540*/  UMOV UR4, 0x20 ;  /* 0x0000002000047882 */ /* 0x000fe20000000000 */
[----:B------:R-:W2:Y:S01]  /*0550*/  LDC R9, c[0x0][0x148] ;  /* 0x00005200ff097b82 */ /* 0x000ea20000000800 */
[----:B------:R-:W-:Y:S01]  /*0560*/  LEA.HI R0, R0, R3, RZ, 0x2 ;  /* 0x0000000300007211 */ /* 0x000fe200078f10ff */
[----:B------:R-:W-:Y:S01]  /*0570*/  IMAD.SHL.U32 R10, R7, 0x4, RZ ;  /* 0x00000004070a7824 */ /* 0x000fe200078e00ff */
[----:B------:R-:W-:Y:S01]  /*0580*/  @!UP0 UMOV UR6, 0x400 ;  /* 0x0000040000068882 */ /* 0x000fe20000000000 */
[----:B------:R-:W-:-:S04]  /*0590*/  @!UP0 UIADD3 UR4, -UR4, 0x100000, URZ ;  /* 0x0010000004048890 */ /* 0x000fc8000fffe13f */
[----:B------:R-:W-:Y:S02]  /*05a0*/  @!UP0 USHF.L.U32 UR5, UR4, 0xb, URZ ;  /* 0x0000000b04058899 */ /* 0x000fe4000800063f */
[----:B------:R-:W-:Y:S01]  /*05b0*/  @!UP0 USHF.L.U32 UR4, UR4, 0x1, URZ ;  /* 0x0000000104048899 */ /* 0x000fe2000800063f */
[----:B------:R-:W5:Y:S01]  /*05c0*/  F2I.U32.TRUNC.NTZ R11, R11 ;  /* 0x0000000b000b7305 */ /* 0x000f62000020f000 */
[----:B------:R-:W-:Y:S02]  /*05d0*/  LOP3.LUT R0, R0, 0xfffffffc, RZ, 0xc0, !PT ;  /* 0xfffffffc00007812 */ /* 0x000fe400078ec0ff */
[----:B------:R-:W-:-:S03]  /*05e0*/  LOP3.LUT R19, R7, 0xc, R10, 0x78, !PT ;  /* 0x0000000c07137812 */ /* 0x000fc600078e780a */
[----:B------:R-:W-:Y:S02]  /*05f0*/  IMAD.IADD R3, R3, 0x1, -R0 ;  /* 0x0000000103037824 */ /* 0x000fe400078e0a00 */
[----:B-1----:R-:W-:Y:S01]  /*0600*/  IMAD.MOV R23, RZ, RZ, -R13 ;  /* 0x000000ffff177224 */ /* 0x002fe200078e0a0d */
[----:B0-----:R-:W-:Y:S02]  /*0610*/  @!UP0 ULEA UR6, UR7, UR6, 0x18 ;  /* 0x0000000607068291 */ /* 0x001fe4000f8ec03f */
[----:B------:R-:W-:Y:S01]  /*0620*/  ISETP.NE.AND P1, PT, R3, 0x3, PT ;  /* 0x000000030300780c */ /* 0x000fe20003f25270 */
[----:B------:R-:W-:Y:S01]  /*0630*/  VOTEU.ALL UP0, P0 ;  /* 0x00000000003f7886 */ /* 0x000fe20000000000 */
[----:B------:R-:W-:Y:S01]  /*0640*/  ISETP.LT.U32.AND P0, PT, R19, 0x2, !P2 ;  /* 0x000000021300780c */ /* 0x000fe20005701070 */
[----:B-----5:R-:W-:Y:S01]  /*0650*/  IMAD.MOV R11, RZ, RZ, -R11 ;  /* 0x000000ffff0b7224 */ /* 0x020fe200078e0a0b */
[----:B------:R-:W-:Y:S02]  /*0660*/  ISETP.EQ.OR P1, PT, R3, RZ, !P1 ;  /* 0x000000ff0300720c */ /* 0x000fe40004f22670 */
[C---:B------:R-:W-:Y:S01]  /*0670*/  ISETP.NE.AND P2, PT, R2.reuse, RZ, PT ;  /* 0x000000ff0200720c */ /* 0x040fe20003f45270 */
[----:B--2---:R-:W-:Y:S01]  /*0680*/  IMAD R0, R9, R23, R4 ;  /* 0x0000001709007224 */ /* 0x004fe200078e0204 */
[----:B------:R-:W-:Y:S01]  /*0690*/  ISETP.EQ.AND P1, PT, R2, RZ, P1 ;  /* 0x000000ff0200720c */ /* 0x000fe20000f22270 */
[----:B---3--:R-:W-:Y:S01]  /*06a0*/  IMAD R7, R12, R11, UR8 ;  /* 0x000000080c077e24 */ /* 0x008fe2000f8e020b */
[----:B------:R-:W0:Y:S02]  /*06b0*/  FENCE.VIEW.ASYNC.S ;  /* 0x00000000000073c6 */ /* 0x000e240000000000 */
[----:B0-----:R0:W1:Y:S01]  /*06c0*/  @!UP0 SYNCS.EXCH.64 URZ, [UR6+0x50], UR4 ;  /* 0x00005004063f85b2 */ /* 0x0010620008000100 */
[----:B------:R-:W-:-:S02]  /*06d0*/  ISETP.NE.AND P4, PT, R0, R19, PT ;  /* 0x000000130000720c */ /* 0x000fc40003f85270 */
[----:B------:R-:W-:Y:S02]  /*06e0*/  SEL R18, RZ, 0x1, !P1 ;  /* 0x00000001ff127807 */ /* 0x000fe40004800000 */
[----:B------:R-:W-:Y:S02]  /*06f0*/  ISETP.EQ.OR P4, PT, R7, RZ, !P4 ;  /* 0x000000ff0700720c */ /* 0x000fe40006782670 */
[----:B------:R-:W-:Y:S02]  /*0700*/  LOP3.LUT R0, R93, 0x7f, RZ, 0xc0, !PT ;  /* 0x0000007f5d007812 */ /* 0x000fe400078ec0ff */
[----:B------:R-:W-:Y:S02]  /*0710*/  PLOP3.LUT P0, PT, P0, P4, PT, 0x80, 0x0 ;  /* 0x000000000000781c */ /* 0x000fe40000709070 */
[----:B------:R-:W-:Y:S02]  /*0720*/  SEL R18, R18, 0x2, P5 ;  /* 0x0000000212127807 */ /* 0x000fe40002800000 */
[----:B------:R-:W-:Y:S01]  /*0730*/  P2R R109, PR, RZ, 0x1 ;  /* 0x00000001ff6d7803 */ /* 0x000fe20000000000 */
[----:B------:R0:W2:Y:S01]  /*0740*/  @!UP1 SYNCS.EXCH.64 URZ, [UR6+0x58], UR4 ;  /* 0x00005804063f95b2 */ /* 0x0000a20008000100 */
[----:B------:R-:W-:Y:S01]  /*0750*/  NOP ;  /* 0x0000000000007918 */ /* 0x000fe20000000000 */
[----:B------:R-:W-:Y:S06]  /*0760*/  @!P3 BRA `(.L_x_3) ;  /* 0x000000000008b947 */ /* 0x000fec0003800000 */
[----:B-12-4-:R-:W-:Y:S01]  /*0770*/  UCGABAR_ARV ;  /* 0x00000000000079c7 */ /* 0x016fe20008000000 */
[----:B------:R-:W-:Y:S05]  /*0780*/  BRA `(.L_x_4) ;  /* 0x0000000000047947 */ /* 0x000fea0003800000 */
.L_x_3:
[----:B-12-4-:R-:W-:Y:S01]  /*0790*/  NOP ;  /* 0x0000000000007918 */ /* 0x016fe20000000000 */
.L_x_4:
[----:B------:R-:W1:Y:S01]  /*07a0*/  LDC R2, c[0x0][0x65c] ;  /* 0x00019700ff027b82 */ /* 0x000e620000000800 */
[----:B------:R-:W-:Y:S02]  /*07b0*/  IMAD.U32 R10, RZ, RZ, UR8 ;  /* 0x00000008ff0a7e24 */ /* 0x000fe4000f8e00ff */
[----:B------:R-:W-:Y:S01]  /*07c0*/  IMAD.MOV.U32 R11, RZ, RZ, RZ ;  /* 0x000000ffff0b7224 */ /* 0x000fe200078e00ff */
[----:B-1----:R-:W-:-:S04]  /*07d0*/  ISETP.NE.AND P1, PT, R2, 0x1, PT ;  /* 0x000000010200780c */ /* 0x002fc80003f25270 */
[----:B------:R-:W-:-:S09]  /*07e0*/  P2R R5, PR, RZ, 0x2 ;  /* 0x00000002ff057803 */ /* 0x000fd20000000000 */
[----:B------:R-:W1:Y:S01]  /*07f0*/  @P1 LDC R17, c[0x0][0x10] ;  /* 0x00000400ff111b82 */ /* 0x000e620000000800 */
[----:B------:R-:W-:Y:S02]  /*0800*/  @P1 IMAD.MOV.U32 R5, RZ, RZ, RZ ;  /* 0x000000ffff051224 */ /* 0x000fe400078e00ff */
[----:B------:R-:W-:-:S05]  /*0810*/  @P1 IMAD.MOV.U32 R15, RZ, RZ, RZ ;  /* 0x000000ffff0f1224 */ /* 0x000fca00078e00ff */
[----:B------:R-:W2:Y:S01]  /*0820*/  @!P1 LDC R13, c[0x0][0xc] ;  /* 0x00000300ff0d9b82 */ /* 0x000ea20000000800 */
[----:B0-----:R-:W-:Y:S01]  /*0830*/  ULDC UR4, c[0x0][0xc] ;  /* 0x0000030000047ab9 */ /* 0x001fe20000000800 */
[----:B------:R-:W-:Y:S01]  /*0840*/  ULDC UR5, c[0x0][0x10] ;  /* 0x0000040000057ab9 */ /* 0x000fe20000000800 */
[----:B------:R-:W-:Y:S01]  /*0850*/  ULDC UR6, c[0x0][0x14] ;  /* 0x0000050000067ab9 */ /* 0x000fe20000000800 */
[----:B------:R-:W-:-:S04]  /*0860*/  UIMAD.WIDE.U32 UR4, UR4, UR5, URZ ;  /* 0x00000005040472a5 */ /* 0x000fc8000f8e003f */
[----:B------:R-:W-:Y:S02]  /*0870*/  UIMAD.WIDE.U32 UR36, UR4, UR6, URZ ;  /* 0x00000006042472a5 */ /* 0x000fe4000f8e003f */
[----:B------:R-:W-:-:S04]  /*0880*/  UIMAD UR42, UR5, UR6, URZ ;  /* 0x00000006052a72a4 */ /* 0x000fc8000f8e023f */
[----:B------:R-:W-:Y:S01]  /*0890*/  UIADD3 UR42, UR37, UR42, URZ ;  /* 0x0000002a252a7290 */ /* 0x000fe2000fffe03f */
[----:B-1----:R-:W-:-:S04]  /*08a0*/  @P1 IMAD.WIDE.U32 R16, R17, UR8, R4 ;  /* 0x0000000811101c25 */ /* 0x002fc8000f8e0004 */
[----:B------:R-:W-:Y:S02]  /*08b0*/  @P1 IMAD.IADD R17, R17, 0x1, R15 ;  /* 0x0000000111111824 */ /* 0x000fe400078e020f */
[----:B--2---:R-:W-:-:S04]  /*08c0*/  @!P1 IMAD.WIDE.U32 R10, R4, R13, R10 ;  /* 0x0000000d040a9225 */ /* 0x004fc800078e000a */
[----:B------:R-:W-:Y:S02]  /*08d0*/  @!P1 IMAD.MOV.U32 R16, RZ, RZ, R10 ;  /* 0x000000ffff109224 */ /* 0x000fe400078e000a */
[----:B------:R-:W-:Y:S01]  /*08e0*/  @!P1 IMAD.MOV.U32 R17, RZ, RZ, R11 ;  /* 0x000000ffff119224 */ /* 0x000fe200078e000b */
[----:B------:R-:W-:Y:S06]  /*08f0*/  @!P3 BRA `(.L_x_5) ;  /* 0x00000000000cb947 */ /* 0x000fec0003800000 */
[----:B------:R-:W-:Y:S01]  /*0900*/  UCGABAR_WAIT ;  /* 0x0000000000007dc7 */ /* 0x000fe20008000000 */
[----:B------:R-:W-:Y:S01]  /*0910*/  CCTL.IVALL ;  /* 0x00000000ff00798f */ /* 0x000fe20002000000 */
[----:B------:R-:W-:Y:S05]  /*0920*/  BRA `(.L_x_6) ;  /* 0x0000000000047947 */ /* 0x000fea0003800000 */
.L_x_5:
[----:B------:R-:W-:Y:S06]  /*0930*/  BAR.SYNC.DEFER_BLOCKING 0x0 ;  /* 0x0000000000007b1d */ /* 0x000fec0000010000 */
.L_x_6:
[----:B------:R-:W-:Y:S05]  /*0940*/  @!P2 BRA `(.L_x_7) ;  /* 0x00000050004ca947 */ /* 0x000fea0003800000 */
[----:B------:R-:W-:-:S13]  /*0950*/  ISETP.GT.U32.AND P0, PT, R8, 0x1, PT ;  /* 0x000000010800780c */ /* 0x000fda0003f04070 */
[----:B------:R-:W-:Y:S05]  /*0960*/  @P0 EXIT ;  /* 0x000000000000094d */ /* 0x000fea0003800000 */
[----:B------:R-:W-:Y:S01]  /*0970*/  ULDC.64 UR4, c[0x0][0x650] ;  /* 0x0001940000047ab9 */ /* 0x000fe20000000a00 */
[----:B------:R-:W-:Y:S01]  /*0980*/  PRMT R3, RZ, 0x7610, R3 ;  /* 0x00007610ff037816 */ /* 0x000fe20000000003 */
[----:B------:R-:W-:Y:S01]  /*0990*/  IMAD.MOV.U32 R99, RZ, RZ, -0x1 ;  /* 0xffffffffff637424 */ /* 0x000fe200078e00ff */
[----:B------:R-:W-:Y:S01]  /*09a0*/  ISETP.GE.U32.AND P0, PT, R16, UR4, PT ;  /* 0x0000000410007c0c */ /* 0x000fe2000bf06070 */
[----:B------:R-:W-:Y:S02]  /*09b0*/  IMAD.MOV.U32 R98, RZ, RZ, -0x1 ;  /* 0xffffffffff627424 */ /* 0x000fe400078e00ff */
[----:B------:R-:W-:Y:S01]  /*09c0*/  IMAD.MOV.U32 R88, RZ, RZ, -0x1 ;  /* 0xffffffffff587424 */ /* 0x000fe200078e00ff */
[----:B------:R-:W-:-:S13]  /*09d0*/  ISETP.GE.U32.AND.EX P0, PT, R17, UR5, PT, P0 ;  /* 0x0000000511007c0c */ /* 0x000fda000bf06100 */
[----:B------:R-:W-:Y:S05]  /*09e0*/  @P0 BRA `(.L_x_8) ;  /* 0x0000000400280947 */ /* 0x000fea0003800000 */
[----:B------:R-:W0:Y:S01]  /*09f0*/  LDC.64 R24, c[0x0][0x628] ;  /* 0x00018a00ff187b82 */ /* 0x000e220000000a00 */
[----:B------:R-:W-:Y:S02]  /*0a00*/  IMAD.MOV.U32 R10, RZ, RZ, R16 ;  /* 0x000000ffff0a7224 */ /* 0x000fe400078e0010 */
[----:B------:R-:W-:-:S05]  /*0a10*/  IMAD.MOV.U32 R11, RZ, RZ, R17 ;  /* 0x000000ffff0b7224 */ /* 0x000fca00078e0011 */
[----:B------:R-:W1:Y:S08]  /*0a20*/  LDC R8, c[0x0][0x630] ;  /* 0x00018c00ff087b82 */ /* 0x000e700000000800 */
[----:B------:R-:W2:Y:S01]  /*0a30*/  LDC.64 R26, c[0x0][0x620] ;  /* 0x00018800ff1a7b82 */ /* 0x000ea20000000a00 */
[----:B0-----:R-:W-:-:S04]  /*0a40*/  ISETP.NE.U32.AND P0, PT, R24, RZ, PT ;  /* 0x000000ff1800720c */ /* 0x001fc80003f05070 */
[----:B------:R-:W-:-:S13]  /*0a50*/  ISETP.NE.AND.EX P0, PT, R25, RZ, PT, P0 ;  /* 0x000000ff1900720c */ /* 0x000fda0003f05300 */
[----:B-12---:R-:W-:Y:S05]  /*0a60*/  @!P0 BRA `(.L_x_9) ;  /* 0x0000000000288947 */ /* 0x006fea0003800000 */
[----:B------:R-:W0:Y:S02]  /*0a70*/  LDC R3, c[0x0][0x634] ;  /* 0x00018d00ff037b82 */ /* 0x000e240000000800 */
[----:B0-----:R-:W-:-:S05]  /*0a80*/  IADD3 R3, P0, R16, R3, RZ ;  /* 0x0000000310037210 */ /* 0x001fca0007f1e0ff */
[----:B------:R-:W-:-:S04]  /*0a90*/  IMAD.X R21, RZ, RZ, R17, P0 ;  /* 0x000000ffff157224 */ /* 0x000fc800000e0611 */
[----:B------:R-:W-:-:S04]  /*0aa0*/  IMAD.WIDE.U32 R10, R21, R24, RZ ;  /* 0x00000018150a7225 */ /* 0x000fc800078e00ff */
[----:B------:R-:W-:-:S04]  /*0ab0*/  IMAD.WIDE.U32 R12, P0, R3, R25, R10 ;  /* 0x00000019030c7225 */ /* 0x000fc8000780000a */
[----:B------:R-:W-:-:S04]  /*0ac0*/  IMAD.WIDE.U32 R10, R3, R24, RZ ;  /* 0x00000018030a7225 */ /* 0x000fc800078e00ff */
[----:B------:R-:W-:Y:S01]  /*0ad0*/  IMAD.X R15, RZ, RZ, RZ, P0 ;  /* 0x000000ffff0f7224 */ /* 0x000fe200000e06ff */
[----:B------:R-:W-:Y:S01]  /*0ae0*/  IADD3 RZ, P0, R11, R12, RZ ;  /* 0x0000000c0bff7210 */ /* 0x000fe20007f1e0ff */
[----:B------:R-:W-:-:S04]  /*0af0*/  IMAD.MOV.U32 R14, RZ, RZ, R13 ;  /* 0x000000ffff0e7224 */ /* 0x000fc800078e000d */
[----:B------:R-:W-:-:S08]  /*0b00*/  IMAD.WIDE.U32.X R10, R21, R25, R14, P0 ;  /* 0x00000019150a7225 */ /* 0x000fd000000e040e */
.L_x_9:
[----:B------:R-:W0:Y:S01]  /*0b10*/  LDC.64 R28, c[0x0][0x640] ;  /* 0x00019000ff1c7b82 */ /* 0x000e220000000a00 */
[-CC-:B------:R-:W-:Y:S02]  /*0b20*/  SHF.R.U64 R88, R10, R8.reuse, R11.reuse ;  /* 0x000000080a587219 */ /* 0x180fe4000000120b */
[----:B------:R-:W-:Y:S02]  /*0b30*/  SHF.R.U32.HI R3, RZ, R8, R11 ;  /* 0x00000008ff037219 */ /* 0x000fe4000001160b */
[----:B------:R-:W-:-:S03]  /*0b40*/  IADD3 R5, P0, RZ, -R88, RZ ;  /* 0x80000058ff057210 */ /* 0x000fc60007f1e0ff */
[----:B------:R-:W1:Y:S02]  /*0b50*/  LDC R12, c[0x0][0x618] ;  /* 0x00018600ff0c7b82 */ /* 0x000e640000000800 */
[----:B------:R-:W-:Y:S02]  /*0b60*/  IMAD.X R3, RZ, RZ, ~R3, P0 ;  /* 0x000000ffff037224 */ /* 0x000fe400000e0e03 */
[----:B------:R-:W-:-:S04]  /*0b70*/  IMAD.WIDE.U32 R10, R5, R26, R16 ;  /* 0x0000001a050a7225 */ /* 0x000fc800078e0010 */
[----:B------:R-:W2:Y:S01]  /*0b80*/  LDC R20, c[0x0][0x608] ;  /* 0x00018200ff147b82 */ /* 0x000ea20000000800 */
[----:B------:R-:W-:Y:S02]  /*0b90*/  IMAD R8, R3, R26, RZ ;  /* 0x0000001a03087224 */ /* 0x000fe400078e02ff */
[----:B------:R-:W-:Y:S02]  /*0ba0*/  IMAD.MOV.U32 R3, RZ, RZ, -0x1 ;  /* 0xffffffffff037424 */ /* 0x000fe400078e00ff */
[----:B------:R-:W-:Y:S02]  /*0bb0*/  IMAD R5, R5, R27, R8 ;  /* 0x0000001b05057224 */ /* 0x000fe400078e0208 */
[----:B------:R-:W-:Y:S01]  /*0bc0*/  IMAD R26, R9, R23, R4 ;  /* 0x00000017091a7224 */ /* 0x000fe200078e0204 */
[----:B------:R-:W3:Y:S01]  /*0bd0*/  LDC R24, c[0x0][0x658] ;  /* 0x00019600ff187b82 */ /* 0x000ee20000000800 */
[----:B------:R-:W-:Y:S01]  /*0be0*/  IMAD.IADD R5, R11, 0x1, R5 ;  /* 0x000000010b057824 */ /* 0x000fe200078e0205 */
[----:B0-----:R-:W-:Y:S01]  /*0bf0*/  ISETP.NE.U32.AND P0, PT, R28, RZ, PT ;  /* 0x000000ff1c00720c */ /* 0x001fe20003f05070 */
[----:B------:R-:W-:-:S03]  /*0c00*/  IMAD.MOV.U32 R23, RZ, RZ, 0x1 ;  /* 0x00000001ff177424 */ /* 0x000fc600078e00ff */
[----:B------:R-:W-:Y:S02]  /*0c10*/  ISETP.NE.AND.EX P0, PT, R29, RZ, PT, P0 ;  /* 0x000000ff1d00720c */ /* 0x000fe40003f05300 */
[----:B------:R-:W0:Y:S01]  /*0c20*/  LDC R22, c[0x0][0x600] ;  /* 0x00018000ff167b82 */ /* 0x000e220000000800 */
[-CC-:B-1----:R-:W-:Y:S02]  /*0c30*/  SHF.R.U64 R14, R10, R12.reuse, R5.reuse ;  /* 0x0000000c0a0e7219 */ /* 0x182fe40000001205 */
[----:B------:R-:W-:-:S05]  /*0c40*/  SHF.R.U32.HI R5, RZ, R12, R5 ;  /* 0x0000000cff057219 */ /* 0x000fca0000011605 */
[----:B------:R-:W1:Y:S01]  /*0c50*/  LDC R15, c[0x0][0x648] ;  /* 0x00019200ff0f7b82 */ /* 0x000e620000000800 */
[-CC-:B--2---:R-:W-:Y:S02]  /*0c60*/  SHF.R.U64 R27, R14, R20.reuse, R5.reuse ;  /* 0x000000140e1b7219 */ /* 0x184fe40000001205 */
[----:B------:R-:W-:-:S05]  /*0c70*/  SHF.R.U32.HI R5, RZ, R20, R5 ;  /* 0x00000014ff057219 */ /* 0x000fca0000011605 */
[----:B------:R-:W2:Y:S01]  /*0c80*/  LDC R21, c[0x0][0x638] ;  /* 0x00018e00ff157b82 */ /* 0x000ea20000000800 */
[-CC-:B---3--:R-:W-:Y:S02]  /*0c90*/  SHF.R.U64 R20, R27, R24.reuse, R5.reuse ;  /* 0x000000181b147219 */ /* 0x188fe40000001205 */
[-C--:B------:R-:W-:Y:S02]  /*0ca0*/  SHF.L.U32 R3, R3, R24.reuse, RZ ;  /* 0x0000001803037219 */ /* 0x080fe400000006ff */
[----:B------:R-:W-:Y:S01]  /*0cb0*/  SHF.R.U32.HI R5, RZ, R24, R5 ;  /* 0x00000018ff057219 */ /* 0x000fe20000011605 */
[----:B------:R-:W-:Y:S01]  /*0cc0*/  IMAD.MOV.U32 R4, RZ, RZ, R20 ;  /* 0x000000ffff047224 */ /* 0x000fe200078e0014 */
[----:B------:R-:W-:Y:S01]  /*0cd0*/  LOP3.LUT R12, RZ, R3, RZ, 0x33, !PT ;  /* 0x00000003ff0c7212 */ /* 0x000fe200078e33ff */
[----:B------:R-:W3:Y:S01]  /*0ce0*/  LDC R25, c[0x0][0x610] ;  /* 0x00018400ff197b82 */ /* 0x000ee20000000800 */
[----:B------:R-:W-:Y:S05]  /*0cf0*/  @!P0 BRA `(.L_x_10) ;  /* 0x0000000000288947 */ /* 0x000fea0003800000 */
[----:B------:R-:W4:Y:S02]  /*0d00*/  LDC R3, c[0x0][0x64c] ;  /* 0x00019300ff037b82 */ /* 0x000f240000000800 */
[----:B----4-:R-:W-:-:S05]  /*0d10*/  IADD3 R3, P0, R20, R3, RZ ;  /* 0x0000000314037210 */ /* 0x010fca0007f1e0ff */
        /* <DEDUP_REMOVED lines=8> */
.L_x_10:
[----:B-1----:R-:W-:Y:S01]  /*0da0*/  SHF.R.U64 R4, R4, R15, R5 ;  /* 0x0000000f04047219 */ /* 0x002fe20000001205 */
[----:B0-----:R-:W-:Y:S01]  /*0db0*/  VIADD R5, R22, 0xffffffff ;  /* 0xffffffff16057836 */ /* 0x001fe20000000000 */
[----:B------:R-:W-:Y:S02]  /*0dc0*/  SHF.L.U32 R3, R23, R24, RZ ;  /* 0x0000001817037219 */ /* 0x000fe400000006ff */
[----:B------:R-:W-:Y:S01]  /*0dd0*/  LOP3.LUT R12, R27, R12, RZ, 0xc0, !PT ;  /* 0x0000000c1b0c7212 */ /* 0x000fe200078ec0ff */
[----:B------:R-:W-:Y:S01]  /*0de0*/  IMAD.MOV R8, RZ, RZ, -R4 ;  /* 0x000000ffff087224 */ /* 0x000fe200078e0a04 */
[----:B------:R-:W-:-:S03]  /*0df0*/  SEL R7, R7, R26, !P1 ;  /* 0x0000001a07077207 */ /* 0x000fc60004800000 */
[----:B------:R-:W-:Y:S01]  /*0e00*/  IMAD R12, R3, R4, R12 ;  /* 0x00000004030c7224 */ /* 0x000fe200078e020c */
[----:B------:R-:W-:Y:S01]  /*0e10*/  LOP3.LUT R4, R14, R5, RZ, 0xc0, !PT ;  /* 0x000000050e047212 */ /* 0x000fe200078ec0ff */
[----:B--2---:R-:W-:Y:S02]  /*0e20*/  IMAD R3, R8, R21, R20 ;  /* 0x0000001508037224 */ /* 0x004fe400078e0214 */
[----:B---3--:R-:W-:Y:S02]  /*0e30*/  IMAD R7, R12, R25, R7 ;  /* 0x000000190c077224 */ /* 0x008fe400078e0207 */
[----:B------:R-:W-:Y:S02]  /*0e40*/  IMAD.MOV.U32 R5, RZ, RZ, 0x1 ;  /* 0x00000001ff057424 */ /* 0x000fe400078e00ff */
[----:B------:R-:W-:-:S03]  /*0e50*/  IMAD R4, R3, R22, R4 ;  /* 0x0000001603047224 */ /* 0x000fc600078e0204 */
[----:B------:R-:W-:Y:S02]  /*0e60*/  PRMT R3, R5, 0x7610, R3 ;  /* 0x0000761005037816 */ /* 0x000fe40000000003 */
[----:B------:R-:W-:Y:S02]  /*0e70*/  SEL R98, R4, R7, !P1 ;  /* 0x0000000704627207 */ /* 0x000fe40004800000 */
[----:B------:R-:W-:-:S07]  /*0e80*/  SEL R99, R7, R4, !P1 ;  /* 0x0000000407637207 */ /* 0x000fce0004800000 */
.L_x_8:
[----:B------:R-:W-:-:S08]  /*0e90*/  NOP ;  /* 0x0000000000007918 */ /* 0x000fd00000000000 */
[----:B------:R-:W0:Y:S02]  /*0ea0*/  USETMAXREG.TRY_ALLOC.CTAPOOL UP0, 0xe8 ;  /* 0x000000e8000079c8 */ /* 0x000e240008000600 */
[----:B0-----:R-:W-:-:S13]  /*0eb0*/  PLOP3.LUT P0, PT, PT, PT, UP0, 0x80, 0x0 ;  /* 0x000000000000781c */ /* 0x001fda0003f0f008 */
[----:B------:R-:W-:Y:S05]  /*0ec0*/  @!P0 BRA `(.L_x_8) ;  /* 0xfffffffc00f08947 */ /* 0x000fea000383ffff */
[----:B------:R-:W-:Y:S01]  /*0ed0*/  ULDC.64 UR4, c[0x0][0x598] ;  /* 0x0001660000047ab9 */ /* 0x000fe20000000a00 */
[----:B------:R-:W-:Y:S01]  /*0ee0*/  ULDC.64 UR38, c[0x0][0x208] ;  /* 0x0000820000267ab9 */ /* 0x000fe20000000a00 */
[----:B------:R-:W-:-:S04]  /*0ef0*/  ISETP.NE.U32.AND P0, PT, RZ, UR4, PT ;  /* 0x00000004ff007c0c */ /* 0x000fc8000bf05070 */
[----:B------:R-:W-:-:S13]  /*0f00*/  ISETP.NE.AND.EX P0, PT, RZ, UR5, PT, P0 ;  /* 0x00000005ff007c0c */ /* 0x000fda000bf05300 */
[----:B------:R-:W-:Y:S05]  /*0f10*/  @!P0 BRA `(.L_x_11) ;  /* 0x00000000001c8947 */ /* 0x000fea0003800000 */
[----:B------:R-:W0:Y:S02]  /*0f20*/  LDC.64 R4, c[0x0][0x598] ;  /* 0x00016600ff047b82 */ /* 0x000e240000000a00 */
[----:B0-----:R-:W2:Y:S02]  /*0f30*/  LDG.E.64 R4, desc[UR38][R4.64] ;  /* 0x0000002604047981 */ /* 0x001ea4000c1e1b00 */
[----:B--2---:R-:W-:-:S04]  /*0f40*/  ISETP.NE.U32.AND P0, PT, R4, RZ, PT ;  /* 0x000000ff0400720c */ /* 0x004fc80003f05070 */
[----:B------:R-:W-:-:S13]  /*0f50*/  ISETP.NE.AND.EX P0, PT, R5, RZ, PT, P0 ;  /* 0x000000ff0500720c */ /* 0x000fda0003f05300 */
[----:B------:R-:W-:Y:S05]  /*0f60*/  @!P0 BRA `(.L_x_11) ;  /* 0x0000000000088947 */ /* 0x000fea0003800000 */
[----:B------:R0:W5:Y:S01]  /*0f70*/  LD.E R89, desc[UR38][R4.64] ;  /* 0x0000002604597980 */ /* 0x000162000c101900 */
[----:B------:R-:W-:Y:S05]  /*0f80*/  BRA `(.L_x_12) ;  /* 0x0000000000247947 */ /* 0x000fea0003800000 */
.L_x_11:
[----:B------:R-:W-:Y:S02]  /*0f90*/  ULDC.64 UR4, c[0x0][0x588] ;  /* 0x0001620000047ab9 */ /* 0x000fe40000000a00 */
[----:B------:R-:W-:-:S04]  /*0fa0*/  ISETP.NE.U32.AND P0, PT, RZ, UR4, PT ;  /* 0x00000004ff007c0c */ /* 0x000fc8000bf05070 */
[----:B------:R-:W-:-:S13]  /*0fb0*/  ISETP.NE.AND.EX P0, PT, RZ, UR5, PT, P0 ;  /* 0x00000005ff007c0c */ /* 0x000fda000bf05300 */
[----:B------:R-:W-:Y:S05]  /*0fc0*/  @!P0 BRA `(.L_x_13) ;  /* 0x00000000000c8947 */ /* 0x000fea0003800000 */
[----:B------:R-:W0:Y:S02]  /*0fd0*/  LDC.64 R4, c[0x0][0x588] ;  /* 0x00016200ff047b82 */ /* 0x000e240000000a00 */
[----:B0-----:R1:W5:Y:S01]  /*0fe0*/  LDG.E R89, desc[UR38][R4.64] ;  /* 0x0000002604597981 */ /* 0x001362000c1e1900 */
[----:B------:R-:W-:Y:S05]  /*0ff0*/  BRA `(.L_x_12) ;  /* 0x0000000000087947 */ /* 0x000fea0003800000 */
.L_x_13:
[----:B------:R-:W-:Y:S02]  /*1000*/  ULDC UR4, c[0x0][0x580] ;  /* 0x0001600000047ab9 */ /* 0x000fe40000000800 */
[----:B------:R-:W-:-:S07]  /*1010*/  IMAD.U32 R89, RZ, RZ, UR4 ;  /* 0x00000004ff597e24 */ /* 0x000fce000f8e00ff */
.L_x_12:
[----:B------:R-:W-:Y:S02]  /*1020*/  ULDC.64 UR4, c[0x0][0x5a0] ;  /* 0x0001680000047ab9 */ /* 0x000fe40000000a00 */
[----:B------:R-:W-:-:S04]  /*1030*/  ISETP.NE.U32.AND P0, PT, RZ, UR4, PT ;  /* 0x00000004ff007c0c */ /* 0x000fc8000bf05070 */
[----:B------:R-:W-:-:S13]  /*1040*/  ISETP.NE.AND.EX P0, PT, RZ, UR5, PT, P0 ;  /* 0x00000005ff007c0c */ /* 0x000fda000bf05300 */
[----:B------:R-:W-:Y:S05]  /*1050*/  @!P0 BRA `(.L_x_14) ;  /* 0x00000000001c8947 */ /* 0x000fea0003800000 */
[----:B01----:R-:W0:Y:S02]  /*1060*/  LDC.64 R4, c[0x0][0x5a0] ;  /* 0x00016800ff047b82 */ /* 0x003e240000000a00 */
[----:B0-----:R-:W2:Y:S02]  /*1070*/  LDG.E.64 R4, desc[UR38][R4.64] ;  /* 0x0000002604047981 */ /* 0x001ea4000c1e1b00 */
[----:B--2---:R-:W-:-:S04]  /*1080*/  ISETP.NE.U32.AND P0, PT, R4, RZ, PT ;  /* 0x000000ff0400720c */ /* 0x004fc80003f05070 */
[----:B------:R-:W-:-:S13]  /*1090*/  ISETP.NE.AND.EX P0, PT, R5, RZ, PT, P0 ;  /* 0x000000ff0500720c */ /* 0x000fda0003f05300 */
[----:B------:R-:W-:Y:S05]  /*10a0*/  @!P0 BRA `(.L_x_14) ;  /* 0x0000000000088947 */ /* 0x000fea0003800000 */
[----:B------:R0:W5:Y:S01]  /*10b0*/  LD.E R90, desc[UR38][R4.64] ;  /* 0x00000026045a7980 */ /* 0x000162000c101900 */
[----:B------:R-:W-:Y:S05]  /*10c0*/  BRA `(.L_x_15) ;  /* 0x0000000000247947 */ /* 0x000fea0003800000 */
.L_x_14:
[----:B------:R-:W-:Y:S02]  /*10d0*/  ULDC.64 UR4, c[0x0][0x590] ;  /* 0x0001640000047ab9 */ /* 0x000fe40000000a00 */
[----:B------:R-:W-:-:S04]  /*10e0*/  ISETP.NE.U32.AND P0, PT, RZ, UR4, PT ;  /* 0x00000004ff007c0c */ /* 0x000fc8000bf05070 */
[----:B------:R-:W-:-:S13]  /*10f0*/  ISETP.NE.AND.EX P0, PT, RZ, UR5, PT, P0 ;  /* 0x00000005ff007c0c */ /* 0x000fda000bf05300 */
[----:B------:R-:W-:Y:S05]  /*1100*/  @!P0 BRA `(.L_x_16) ;  /* 0x00000000000c8947 */ /* 0x000fea0003800000 */
[----:B------:R-:W2:Y:S02]  /*1110*/  LDC.64 R90, c[0x0][0x590] ;  /* 0x00016400ff5a7b82 */ /* 0x000ea40000000a00 */
[----:B--2---:R2:W5:Y:S01]  /*1120*/  LDG.E R90, desc[UR38][R90.64] ;  /* 0x000000265a5a7981 */ /* 0x004562000c1e1900 */
[----:B------:R-:W-:Y:S05]  /*1130*/  BRA `(.L_x_15) ;  /* 0x0000000000087947 */ /* 0x000fea0003800000 */
.L_x_16:
[----:B------:R-:W-:Y:S02]  /*1140*/  ULDC UR4, c[0x0][0x584] ;  /* 0x0001610000047ab9 */ /* 0x000fe40000000800 */
[----:B------:R-:W-:-:S07]  /*1150*/  IMAD.U32 R90, RZ, RZ, UR4 ;  /* 0x00000004ff5a7e24 */ /* 0x000fce000f8e00ff */
.L_x_15:
[----:B------:R-:W-:-:S13]  /*1160*/  LOP3.LUT P0, RZ, R3, 0xff, RZ, 0xc0, !PT ;  /* 0x000000ff03ff7812 */ /* 0x000fda000780c0ff */
[----:B------:R-:W-:Y:S05]  /*1170*/  @!P0 EXIT ;  /* 0x000000000000894d */ /* 0x000fea0003800000 */
[----:B------:R-:W3:Y:S01]  /*1180*/  LDC R92, c[0x0][0x658] ;  /* 0x00019600ff5c7b82 */ /* 0x000ee20000000800 */
[----:B------:R-:W-:Y:S01]  /*1190*/  ULDC.64 UR6, c[0x0][0x288] ;  /* 0x0000a20000067ab9 */ /* 0x000fe20000000a00 */
[----:B------:R-:W-:Y:S01]  /*11a0*/  LOP3.LUT R6, R6, 0x1, RZ, 0xc0, !PT ;  /* 0x0000000106067812 */ /* 0x000fe200078ec0ff */
[----:B------:R-:W-:Y:S01]  /*11b0*/  UIADD3 UR4, UR7, 0x3f, URZ ;  /* 0x0000003f07047890 */ /* 0x000fe2000fffe03f */
[----:B------:R-:W-:Y:S01]  /*11c0*/  SHF.R.U32.HI R3, RZ, 0x2, R93 ;  /* 0x00000002ff037819 */ /* 0x000fe2000001165d */
[----:B01----:R-:W-:Y:S01]  /*11d0*/  IMAD.MOV.U32 R5, RZ, RZ, -0x1 ;  /* 0xffffffffff057424 */ /* 0x003fe200078e00ff */
[----:B------:R-:W-:Y:S01]  /*11e0*/  SHF.R.U32.HI R0, RZ, 0x1, R0 ;  /* 0x00000001ff007819 */ /* 0x000fe20000011600 */
[----:B------:R-:W-:Y:S01]  /*11f0*/  USHF.R.S32.HI UR5, URZ, 0x1f, UR4 ;  /* 0x0000001f3f057899 */ /* 0x000fe20008011404 */
[----:B------:R-:W-:Y:S01]  /*1200*/  IMAD.SHL.U32 R22, R6, 0x40, RZ ;  /* 0x0000004006167824 */ /* 0x000fe200078e00ff */
[----:B------:R-:W-:Y:S01]  /*1210*/  LOP3.LUT R3, R3, 0x7, RZ, 0xc0, !PT ;  /* 0x0000000703037812 */ /* 0x000fe200078ec0ff */
[----:B------:R-:W-:Y:S01]  /*1220*/  IMAD.MOV.U32 R7, RZ, RZ, 0x1 ;  /* 0x00000001ff077424 */ /* 0x000fe200078e00ff */
[----:B------:R-:W-:Y:S01]  /*1230*/  ULEA.HI UR5, UR5, UR4, URZ, 0x6 ;  /* 0x0000000405057291 */ /* 0x000fe2000f8f303f */
[----:B------:R-:W-:Y:S01]  /*1240*/  LOP3.LUT R0, R0, 0x30, RZ, 0xc0, !PT ;  /* 0x0000003000007812 */ /* 0x000fe200078ec0ff */
[----:B------:R-:W-:Y:S01]  /*1250*/  IMAD.U32 R4, RZ, RZ, UR6 ;  /* 0x00000006ff047e24 */ /* 0x000fe2000f8e00ff */
[--C-:B------:R-:W-:Y:S01]  /*1260*/  LOP3.LUT R22, R22, 0x40, R3.reuse, 0xe2, !PT ;  /* 0x0000004016167812 */ /* 0x100fe200078ee203 */
[----:B------:R-:W-:Y:S01]  /*1270*/  USHF.R.S32.HI UR43, URZ, 0x6, UR5 ;  /* 0x000000063f2b7899 */ /* 0x000fe20008011405 */
[-C--:B------:R-:W-:Y:S01]  /*1280*/  IADD3 R3, RZ, -R0.reuse, -R3 ;  /* 0x80000000ff037210 */ /* 0x080fe20007ffe803 */
[----:B------:R-:W-:Y:S01]  /*1290*/  ULDC UR4, c[0x0][0x284] ;  /* 0x0000a10000047ab9 */ /* 0x000fe20000000800 */
[C---:B--2---:R-:W-:Y:S01]  /*12a0*/  LOP3.LUT R91, R93.reuse, 0x3, RZ, 0xc0, !PT ;  /* 0x000000035d5b7812 */ /* 0x044fe200078ec0ff */
[----:B------:R-:W-:Y:S01]  /*12b0*/  UISETP.LT.AND UP0, UPT, UR43, 0x1, UPT ;  /* 0x000000012b00788c */ /* 0x000fe2000bf01270 */
[----:B------:R-:W-:Y:S01]  /*12c0*/  LOP3.LUT R94, R93, 0x80, RZ, 0xc0, !PT ;  /* 0x000000805d5e7812 */ /* 0x000fe200078ec0ff */
[----:B------:R-:W-:Y:S01]  /*12d0*/  IMAD R3, R6, -0x40, R3 ;  /* 0xffffffc006037824 */ /* 0x000fe200078e0203 */
[----:B------:R-:W-:Y:S01]  /*12e0*/  LOP3.LUT R22, R22, R0, RZ, 0xfc, !PT ;  /* 0x0000000016167212 */ /* 0x000fe200078efcff */
[----:B------:R-:W-:Y:S01]  /*12f0*/  USEL UR44, UR43, 0x1, UP0 ;  /* 0x000000012b2c7887 */ /* 0x000fe20008000000 */
[-C--:B---3--:R-:W-:Y:S01]  /*1300*/  SHF.L.U32 R5, R5, R92.reuse, RZ ;  /* 0x0000005c05057219 */ /* 0x088fe200000006ff */
[----:B------:R-:W-:Y:S01]  /*1310*/  IMAD R91, R91, -0x2, R4 ;  /* 0xfffffffe5b5b7824 */ /* 0x000fe200078e0204 */
[----:B------:R-:W-:Y:S01]  /*1320*/  SHF.L.U32 R92, R7, R92, RZ ;  /* 0x0000005c075c7219 */ /* 0x000fe200000006ff */
[----:B------:R-:W-:Y:S01]  /*1330*/  IMAD.SHL.U32 R93, R93, 0x2, RZ ;  /* 0x000000025d5d7824 */ /* 0x000fe200078e00ff */
[----:B------:R-:W-:Y:S01]  /*1340*/  SHF.R.U32.HI R94, RZ, 0x7, R94 ;  /* 0x00000007ff5e7819 */ /* 0x000fe2000001165e */
[----:B------:R-:W-:Y:S01]  /*1350*/  VIADD R96, R3, UR4 ;  /* 0x0000000403607c36 */ /* 0x000fe20008000000 */
[----:B------:R-:W-:Y:S01]  /*1360*/  LOP3.LUT R95, RZ, R5, RZ, 0x33, !PT ;  /* 0x00000005ff5f7212 */ /* 0x000fe200078e33ff */
[----:B------:R-:W-:Y:S01]  /*1370*/  IMAD.MOV.U32 R23, RZ, RZ, RZ ;  /* 0x000000ffff177224 */ /* 0x000fe200078e00ff */
[----:B------:R-:W-:Y:S01]  /*1380*/  UIADD3 UR44, UR43, -UR44, URZ ;  /* 0x8000002c2b2c7290 */ /* 0x000fe2000fffe03f */
[----:B------:R-:W-:Y:S01]  /*1390*/  UMOV UR40, URZ ;  /* 0x0000003f00287c82 */ /* 0x000fe20008000000 */
[----:B------:R-:W-:-:S10]  /*13a0*/  UMOV UR41, URZ ;  /* 0x0000003f00297c82 */ /* 0x000fd40008000000 */
.L_x_166:
[----:B0-----:R-:W0:Y:S01]  /*13b0*/  SHFL.IDX PT, R0, R94, RZ, 0x1f ;  /* 0x00001fff5e007589 */ /* 0x001e2200000e0000 */
[----:B-1----:R-:W1:Y:S01]  /*13c0*/  S2UR UR7, SR_CgaCtaId ;  /* 0x00000000000779c3 */ /* 0x002e620000008800 */
[----:B------:R-:W-:Y:S01]  /*13d0*/  UMOV UR6, 0x400 ;  /* 0x0000040000067882 */ /* 0x000fe20000000000 */
[----:B0-----:R-:W-:Y:S01]  /*13e0*/  R2UR UR4, R0 ;  /* 0x00000000000472ca */ /* 0x001fe200000e0000 */
[----:B-1----:R-:W-:-:S12]  /*13f0*/  ULEA UR6, UR7, UR6, 0x18 ;  /* 0x0000000607067291 */ /* 0x002fd8000f8ec03f */
[----:B------:R-:W-:-:S04]  /*1400*/  ULEA.HI UR5, UR4, UR4, URZ, 0x1 ;  /* 0x0000000404057291 */ /* 0x000fc8000f8f083f */
[----:B------:R-:W-:-:S04]  /*1410*/  ULOP3.LUT UR5, UR5, 0xffffe, URZ, 0xc0, !UPT ;  /* 0x000ffffe05057892 */ /* 0x000fc8000f8ec03f */
[----:B------:R-:W-:-:S03]  /*1420*/  UIADD3 UR5, UR4, -UR5, URZ ;  /* 0x8000000504057290 */ /* 0x000fc6000fffe03f */
[----:B------:R-:W-:Y:S01]  /*1430*/  ULDC UR4, c[0x0][0x28c] ;  /* 0x0000a30000047ab9 */ /* 0x000fe20000000800 */
[----:B------:R-:W-:Y:S01]  /*1440*/  ULEA UR5, UR5, UR6, 0xc ;  /* 0x0000000605057291 */ /* 0x000fe2000f8e603f */
[----:B------:R-:W-:-:S03]  /*1450*/  ISETP.LT.AND P0, PT, RZ, UR4, PT ;  /* 0x00000004ff007c0c */ /* 0x000fc6000bf01270 */
[----:B------:R-:W-:-:S04]  /*1460*/  UIADD3 UR5, UR5, 0x100, URZ ;  /* 0x0000010005057890 */ /* 0x000fc8000fffe03f */
[----:B------:R-:W-:-:S04]  /*1470*/  USHF.R.U32.HI UR5, URZ, 0x4, UR5 ;  /* 0x000000043f057899 */ /* 0x000fc80008011605 */
[----:B------:R-:W-:-:S04]  /*1480*/  ULOP3.LUT UR5, UR5, 0x3fff, URZ, 0xc0, !UPT ;  /* 0x00003fff05057892 */ /* 0x000fc8000f8ec03f */
[----:B------:R-:W-:Y:S01]  /*1490*/  ULOP3.LUT UR45, UR5, 0x10000, URZ, 0xfc, !UPT ;  /* 0x00010000052d7892 */ /* 0x000fe2000f8efc3f */
[----:B--2-4-:R-:W-:Y:S11]  /*14a0*/  @P0 BRA `(.L_x_17) ;  /* 0x0000000000400947 */ /* 0x014ff60003800000 */
[----:B------:R-:W-:Y:S01]  /*14b0*/  MOV R0, 0x0 ;  /* 0x0000000000007802 */ /* 0x000fe20000000f00 */
[----:B------:R-:W-:Y:S01]  /*14c0*/  ULDC.64 UR4, c[0x4][0x68] ;  /* 0x01001a0000047ab9 */ /* 0x000fe20000000a00 */
[----:B------:R-:W-:Y:S01]  /*14d0*/  ULDC.64 UR6, c[0x4][0x8] ;  /* 0x0100020000067ab9 */ /* 0x000fe20000000a00 */
[----:B------:R-:W-:Y:S01]  /*14e0*/  IMAD.U32 R4, RZ, RZ, UR4 ;  /* 0x00000004ff047e24 */ /* 0x000fe2000f8e00ff */
[----:B------:R0:W1:Y:S01]  /*14f0*/  LDC.64 R14, c[0x4][R0] ;  /* 0x01000000000e7b82 */ /* 0x0000620000000a00 */
[----:B------:R-:W-:Y:S01]  /*1500*/  IMAD.U32 R5, RZ, RZ, UR5 ;  /* 0x00000005ff057e24 */ /* 0x000fe2000f8e00ff */
[----:B------:R-:W-:Y:S01]  /*1510*/  ULDC.64 UR4, c[0x4][0x70] ;  /* 0x01001c0000047ab9 */ /* 0x000fe20000000a00 */
[----:B------:R-:W-:Y:S02]  /*1520*/  IMAD.U32 R10, RZ, RZ, UR6 ;  /* 0x00000006ff0a7e24 */ /* 0x000fe4000f8e00ff */
[----:B------:R-:W-:Y:S02]  /*1530*/  IMAD.U32 R6, RZ, RZ, UR4 ;  /* 0x00000004ff067e24 */ /* 0x000fe4000f8e00ff */
[----:B------:R-:W-:-:S02]  /*1540*/  IMAD.U32 R7, RZ, RZ, UR5 ;  /* 0x00000005ff077e24 */ /* 0x000fc4000f8e00ff */
[----:B------:R-:W-:Y:S02]  /*1550*/  IMAD.U32 R11, RZ, RZ, UR7 ;  /* 0x00000007ff0b7e24 */ /* 0x000fe4000f8e00ff */
[----:B------:R-:W-:Y:S02]  /*1560*/  IMAD.MOV.U32 R8, RZ, RZ, 0x1e1 ;  /* 0x000001e1ff087424 */ /* 0x000fe400078e00ff */
[----:B------:R-:W-:Y:S02]  /*1570*/  IMAD.MOV.U32 R12, RZ, RZ, 0x1 ;  /* 0x00000001ff0c7424 */ /* 0x000fe400078e00ff */
[----:B0-----:R-:W-:-:S07]  /*1580*/  IMAD.MOV.U32 R13, RZ, RZ, RZ ;  /* 0x000000ffff0d7224 */ /* 0x001fce00078e00ff */
[----:B------:R-:W-:-:S07]  /*1590*/  LEPC R20, `(.L_x_17) ;  /* 0x000000001014794e */ /* 0x000fce0000000000 */
[----:B-1---5:R-:W-:Y:S05]  /*15a0*/  CALL.ABS.NOINC R14 ;  /* 0x000000000e007343 */ /* 0x022fea0003c00000 */
.L_x_17:
[----:B------:R-:W-:-:S04]  /*15b0*/  LOP3.LUT R0, R18, 0x1, RZ, 0xfc, !PT ;  /* 0x0000000112007812 */ /* 0x000fc800078efcff */
[----:B------:R-:W-:-:S13]  /*15c0*/  ISETP.NE.AND P0, PT, R0, 0x3, PT ;  /* 0x000000030000780c */ /* 0x000fda0003f05270 */
[----:B------:R-:W-:Y:S05]  /*15d0*/  @!P0 BRA `(.L_x_18) ;  /* 0x0000000000048947 */ /* 0x000fea0003800000 */
[----:B------:R-:W-:Y:S01]  /*15e0*/  BPT.TRAP 0x1 ;  /* 0x000000040000795c */ /* 0x000fe20000300000 */
.L_x_18:
[----:B------:R-:W0:Y:S01]  /*15f0*/  S2UR UR5, SR_CgaCtaId ;  /* 0x00000000000579c3 */ /* 0x000e220000008800 */
[----:B------:R-:W-:Y:S01]  /*1600*/  UMOV UR4, 0x400 ;  /* 0x0000040000047882 */ /* 0x000fe20000000000 */
[----:B------:R-:W-:Y:S02]  /*1610*/  IMAD.U32 R0, RZ, RZ, UR40 ;  /* 0x00000028ff007e24 */ /* 0x000fe4000f8e00ff */
[----:B------:R-:W-:-:S03]  /*1620*/  IMAD.U32 R3, RZ, RZ, UR41 ;  /* 0x00000029ff037e24 */ /* 0x000fc6000f8e00ff */
[----:B------:R-:W-:Y:S01]  /*1630*/  SHF.L.U32 R0, R0, 0x1f, RZ ;  /* 0x0000001f00007819 */ /* 0x000fe200000006ff */
[----:B0-----:R-:W-:-:S06]  /*1640*/  ULEA UR4, UR5, UR4, 0x18 ;  /* 0x0000000405047291 */ /* 0x001fcc000f8ec03f */
[----:B------:R-:W-:-:S04]  /*1650*/  IMAD.U32 R6, RZ, RZ, UR4 ;  /* 0x00000004ff067e24 */ /* 0x000fc8000f8e00ff */
[----:B------:R-:W-:-:S04]  /*1660*/  IMAD R3, R3, 0x8, R6 ;  /* 0x0000000803037824 */ /* 0x000fc800078e0206 */
[----:B------:R0:W1:Y:S01]  /*1670*/  SYNCS.PHASECHK.TRANS64.TRYWAIT P1, [R3+URZ], R0 ;  /* 0x00000000030075a7 */ /* 0x000062000802017f */
[----:B------:R-:W-:Y:S05]  /*1680*/  @!P0 BRA `(.L_x_19) ;  /* 0x0000000000048947 */ /* 0x000fea0003800000 */
[----:B------:R-:W-:Y:S01]  /*1690*/  BPT.TRAP 0x1 ;  /* 0x000000040000795c */ /* 0x000fe20000300000 */
.L_x_19:
[----:B------:R-:W-:-:S05]  /*16a0*/  IMAD.U32 R4, RZ, RZ, UR44 ;  /* 0x0000002cff047e24 */ /* 0x000fca000f8e00ff */
[----:B------:R-:W-:Y:S01]  /*16b0*/  ISETP.GE.AND P2, PT, R4, 0x1, PT ;  /* 0x000000010400780c */ /* 0x000fe20003f46270 */
[----:B-1----:R-:W-:-:S12]  /*16c0*/  @P1 BRA `(.L_x_20) ;  /* 0x0000000000081947 */ /* 0x002fd80003800000 */
[----:B------:R-:W1:Y:S02]  /*16d0*/  SYNCS.PHASECHK.TRANS64.TRYWAIT P1, [R3+URZ], R0 ;  /* 0x00000000030075a7 */ /* 0x000e64000802017f */
[----:B-1----:R-:W-:Y:S05]  /*16e0*/  @!P1 BRA `(.L_x_21) ;  /* 0x0000005800389947 */ /* 0x002fea0003800000 */
.L_x_20:
[----:B------:R-:W-:Y:S05]  /*16f0*/  WARPSYNC.ALL ;  /* 0x0000000000007948 */ /* 0x000fea0003800000 */
[----:B------:R-:W-:Y:S01]  /*1700*/  R2UR UR4, R6 ;  /* 0x00000000060472ca */ /* 0x000fe200000e0000 */
[----:B------:R-:W-:Y:S01]  /*1710*/  ULEA UR6, UR41, UR45, 0xa ;  /* 0x0000002d29067291 */ /* 0x000fe2000f8e503f */
[----:B------:R-:W-:Y:S01]  /*1720*/  WARPGROUP.ARRIVE ;  /* 0x00000000000079c5 */ /* 0x000fe20000000000 */
[----:B------:R-:W-:Y:S01]  /*1730*/  UMOV UR9, 0x80000020 ;  /* 0x8000002000097882 */ /* 0x000fe20000000000 */
[----:B------:R-:W-:Y:S01]  /*1740*/  UMOV UR11, 0x80000020 ;  /* 0x80000020000b7882 */ /* 0x000fe20000000000 */
[----:B------:R-:W-:-:S03]  /*1750*/  UIADD3 UR7, UR6, 0x200, URZ ;  /* 0x0000020006077890 */ /* 0x000fc6000fffe03f */
[----:B------:R-:W-:-:S05]  /*1760*/  UMOV UR8, UR6 ;  /* 0x0000000600087c82 */ /* 0x000fca0008000000 */
[----:B------:R-:W-:-:S04]  /*1770*/  UIADD3 UR4, UR4, 0x10100, URZ ;  /* 0x0001010004047890 */ /* 0x000fc8000fffe03f */
[----:B------:R-:W-:-:S04]  /*1780*/  USHF.R.U32.HI UR4, URZ, 0x4, UR4 ;  /* 0x000000043f047899 */ /* 0x000fc80008011604 */
[----:B------:R-:W-:-:S04]  /*1790*/  ULOP3.LUT UR4, UR4, 0x3fff, URZ, 0xc0, !UPT ;  /* 0x00003fff04047892 */ /* 0x000fc8000f8ec03f */
[----:B------:R-:W-:-:S04]  /*17a0*/  ULOP3.LUT UR4, UR4, 0x10000, URZ, 0xfc, !UPT ;  /* 0x0001000004047892 */ /* 0x000fc8000f8efc3f */
[----:B------:R-:W-:-:S07]  /*17b0*/  ULEA UR5, UR41, UR4, 0x8 ;  /* 0x0000000429057291 */ /* 0x000fce000f8e403f */
[----:B------:R-:W-:Y:S02]  /*17c0*/  UMOV UR10, UR5 ;  /* 0x00000005000a7c82 */ /* 0x000fe40008000000 */
[----:B------:R-:W-:Y:S01]  /*17d0*/  IGMMA.64x64x32.S8.S8 R56, gdesc[UR8], RZ, !UPT, gsb0 ;  /* 0x01e00000083879f1 */ /* 0x000fe2000c0410ff */
[----:B------:R-:W-:Y:S01]  /*17e0*/  UMOV UR8, UR7 ;  /* 0x0000000700087c82 */ /* 0x000fe20008000000 */
[----:B------:R-:W-:Y:S01]  /*17f0*/  UMOV UR9, 0x80000020 ;  /* 0x8000002000097882 */ /* 0x000fe20000000000 */
[----:B------:R-:W-:Y:S02]  /*1800*/  WARPGROUP.DEPBAR.LE gsb0, 0x0 ;  /* 0x00008000000079c5 */ /* 0x000fe40000010000 */
[----:B------:R-:W-:-:S06]  /*1810*/  WARPGROUP.ARRIVE ;  /* 0x00000000000079c5 */ /* 0x000fcc0000000000 */
[----:B------:R-:W-:Y:S01]  /*1820*/  IGMMA.64x64x32.S8.S8 R24, gdesc[UR8], RZ, !UPT, gsb0 ;  /* 0x01e00000081879f1 */ /* 0x000fe2000c0410ff */
[----:B------:R-:W-:Y:S02]  /*1830*/  UIADD3 UR8, UR6, 0x2, URZ ;  /* 0x0000000206087890 */ /* 0x000fe4000fffe03f */
[----:B------:R-:W-:Y:S01]  /*1840*/  UIADD3 UR10, UR5, 0x2, URZ ;  /* 0x00000002050a7890 */ /* 0x000fe2000fffe03f */
[----:B------:R-:W-:Y:S01]  /*1850*/  UMOV UR9, 0x80000020 ;  /* 0x8000002000097882 */ /* 0x000fe20000000000 */
[----:B------:R-:W-:Y:S01]  /*1860*/  UMOV UR11, 0x80000020 ;  /* 0x80000020000b7882 */ /* 0x000fe20000000000 */
[----:B------:R-:W-:Y:S01]  /*1870*/  UIADD3 UR6, UR6, 0x202, URZ ;  /* 0x0000020206067890 */ /* 0x000fe2000fffe03f */
[----:B------:R-:W-:Y:S02]  /*1880*/  WARPGROUP.DEPBAR.LE gsb0, 0x0 ;  /* 0x00008000000079c5 */ /* 0x000fe40000010000 */
[----:B------:R-:W-:-:S06]  /*1890*/  WARPGROUP.ARRIVE ;  /* 0x00000000000079c5 */ /* 0x000fcc0000000000 */
[----:B------:R-:W-:Y:S01]  /*18a0*/  IGMMA.64x64x32.S8.S8 R56, gdesc[UR8], R56, gsb0 ;  /* 0x01e00000083879f1 */ /* 0x000fe20008041038 */
[----:B------:R-:W-:Y:S01]  /*18b0*/  UMOV UR8, UR6 ;  /* 0x0000000600087c82 */ /* 0x000fe20008000000 */
[----:B------:R-:W-:Y:S01]  /*18c0*/  UMOV UR9, 0x80000020 ;  /* 0x8000002000097882 */ /* 0x000fe20000000000 */
[----:B------:R-:W-:Y:S02]  /*18d0*/  WARPGROUP.DEPBAR.LE gsb0, 0x0 ;  /* 0x00008000000079c5 */ /* 0x000fe40000010000 */
[----:B------:R-:W-:-:S06]  /*18e0*/  WARPGROUP.ARRIVE ;  /* 0x00000000000079c5 */ /* 0x000fcc0000000000 */
[----:B------:R-:W-:Y:S03]  /*18f0*/  IGMMA.64x64x32.S8.S8 R24, gdesc[UR8], R24, gsb0 ;  /* 0x01e00000081879f1 */ /* 0x000fe60008041018 */
[----:B------:R-:W-:Y:S02]  /*1900*/  WARPGROUP.DEPBAR.LE gsb0, 0x0 ;  /* 0x00008000000079c5 */ /* 0x000fe40000010000 */
[----:B------:R-:W-:Y:S05]  /*1910*/  @!P2 BRA `(.L_x_22) ;  /* 0x000000040020a947 */ /* 0x000fea0003800000 */
[----:B------:R-:W-:Y:S01]  /*1920*/  UIADD3 UR5, UR41, 0x1, URZ ;  /* 0x0000000129057890 */ /* 0x000fe2000fffe03f */
[----:B01----:R-:W-:Y:S02]  /*1930*/  IMAD.U32 R0, RZ, RZ, UR44 ;  /* 0x0000002cff007e24 */ /* 0x003fe4000f8e00ff */
[----:B------:R-:W-:Y:S01]  /*1940*/  IMAD.U32 R3, RZ, RZ, UR41 ;  /* 0x00000029ff037e24 */ /* 0x000fe2000f8e00ff */
[----:B------:R-:W-:-:S04]  /*1950*/  UISETP.NE.AND UP0, UPT, UR5, 0x4, UPT ;  /* 0x000000040500788c */ /* 0x000fc8000bf05270 */
[----:B------:R-:W-:Y:S02]  /*1960*/  USEL UR6, URZ, 0x1, UP0 ;  /* 0x000000013f067887 */ /* 0x000fe40008000000 */
[----:B------:R-:W-:Y:S02]  /*1970*/  USEL UR5, UR5, URZ, UP0 ;  /* 0x0000003f05057287 */ /* 0x000fe40008000000 */
[----:B------:R-:W-:-:S06]  /*1980*/  ULOP3.LUT UR6, UR40, UR6, URZ, 0x3c, !UPT ;  /* 0x0000000628067292 */ /* 0x000fcc000f8e3c3f */
[----:B------:R-:W-:-:S07]  /*1990*/  IMAD.U32 R7, RZ, RZ, UR6 ;  /* 0x00000006ff077e24 */ /* 0x000fce000f8e00ff */
.L_x_29:
[----:B------:R-:W-:Y:S05]  /*19a0*/  @!P0 BRA `(.L_x_23) ;  /* 0x0000000000048947 */ /* 0x000fea0003800000 */
[----:B------:R-:W-:Y:S01]  /*19b0*/  BPT.TRAP 0x1 ;  /* 0x000000040000795c */ /* 0x000fe20000300000 */
.L_x_23:
[----:B------:R-:W0:Y:S01]  /*19c0*/  S2UR UR7, SR_CgaCtaId ;  /* 0x00000000000779c3 */ /* 0x000e220000008800 */
[----:B------:R-:W-:Y:S01]  /*19d0*/  UMOV UR6, 0x400 ;  /* 0x0000040000067882 */ /* 0x000fe20000000000 */
[----:B------:R-:W-:Y:S01]  /*19e0*/  IMAD.U32 R5, RZ, RZ, UR5 ;  /* 0x00000005ff057e24 */ /* 0x000fe2000f8e00ff */
[----:B------:R-:W-:Y:S01]  /*19f0*/  SHF.L.U32 R4, R7, 0x1f, RZ ;  /* 0x0000001f07047819 */ /* 0x000fe200000006ff */
[----:B0-----:R-:W-:-:S06]  /*1a00*/  ULEA UR6, UR7, UR6, 0x18 ;  /* 0x0000000607067291 */ /* 0x001fcc000f8ec03f */
[----:B------:R-:W-:-:S04]  /*1a10*/  IMAD.U32 R6, RZ, RZ, UR6 ;  /* 0x00000006ff067e24 */ /* 0x000fc8000f8e00ff */
[----:B------:R-:W-:-:S04]  /*1a20*/  IMAD R5, R5, 0x8, R6 ;  /* 0x0000000805057824 */ /* 0x000fc800078e0206 */
[----:B------:R0:W1:Y:S01]  /*1a30*/  SYNCS.PHASECHK.TRANS64.TRYWAIT P1, [R5+URZ], R4 ;  /* 0x00000004050075a7 */ /* 0x000062000802017f */
[----:B------:R-:W-:Y:S05]  /*1a40*/  @!P0 BRA `(.L_x_24) ;  /* 0x0000000000048947 */ /* 0x000fea0003800000 */
[----:B------:R-:W-:Y:S01]  /*1a50*/  BPT.TRAP 0x1 ;  /* 0x000000040000795c */ /* 0x000fe20000300000 */
.L_x_24:
[----:B-1----:R-:W-:Y:S05]  /*1a60*/  @P1 BRA `(.L_x_25) ;  /* 0x0000000000081947 */ /* 0x002fea0003800000 */
[----:B------:R-:W1:Y:S02]  /*1a70*/  SYNCS.PHASECHK.TRANS64.TRYWAIT P1, [R5+URZ], R4 ;  /* 0x00000004050075a7 */ /* 0x000e64000802017f */
[----:B-1----:R-:W-:Y:S05]  /*1a80*/  @!P1 BRA `(.L_x_26) ;  /* 0x0000005400649947 */ /* 0x002fea0003800000 */
.L_x_25:
[----:B------:R-:W-:Y:S01]  /*1a90*/  ULEA UR6, UR5, UR4, 0x8 ;  /* 0x0000000405067291 */ /* 0x000fe2000f8e403f */
[----:B------:R-:W-:Y:S01]  /*1aa0*/  WARPGROUP.ARRIVE ;  /* 0x00000000000079c5 */ /* 0x000fe20000000000 */
[----:B------:R-:W-:Y:S01]  /*1ab0*/  ULEA UR7, UR5, UR45, 0xa ;  /* 0x0000002d05077291 */ /* 0x000fe2000f8e503f */
[----:B------:R-:W-:Y:S01]  /*1ac0*/  UMOV UR11, 0x80000020 ;  /* 0x80000020000b7882 */ /* 0x000fe20000000000 */
[----:B------:R-:W-:Y:S02]  /*1ad0*/  UMOV UR9, 0x80000020 ;  /* 0x8000002000097882 */ /* 0x000fe40000000000 */
[----:B------:R-:W-:Y:S01]  /*1ae0*/  UIADD3 UR12, UR7, 0x200, URZ ;  /* 0x00000200070c7890 */ /* 0x000fe2000fffe03f */
[----:B------:R-:W-:Y:S02]  /*1af0*/  UMOV UR10, UR6 ;  /* 0x00000006000a7c82 */ /* 0x000fe40008000000 */
[----:B------:R-:W-:Y:S02]  /*1b00*/  UMOV UR8, UR7 ;  /* 0x0000000700087c82 */ /* 0x000fe40008000000 */
[----:B------:R-:W-:Y:S01]  /*1b10*/  IGMMA.64x64x32.S8.S8 R56, gdesc[UR8], R56, gsb0 ;  /* 0x01e00000083879f1 */ /* 0x000fe20008041038 */
[----:B------:R-:W-:Y:S01]  /*1b20*/  UMOV UR9, 0x80000020 ;  /* 0x8000002000097882 */ /* 0x000fe20000000000 */
[----:B------:R-:W-:Y:S01]  /*1b30*/  UMOV UR8, UR12 ;  /* 0x0000000c00087c82 */ /* 0x000fe20008000000 */
[----:B------:R-:W-:-:S02]  /*1b40*/  WARPGROUP.DEPBAR.LE gsb0, 0x0 ;  /* 0x00008000000079c5 */ /* 0x000fc40000010000 */
[----:B------:R-:W-:-:S06]  /*1b50*/  WARPGROUP.ARRIVE ;  /* 0x00000000000079c5 */ /* 0x000fcc0000000000 */
[----:B------:R-:W-:Y:S01]  /*1b60*/  IGMMA.64x64x32.S8.S8 R24, gdesc[UR8], R24, gsb0 ;  /* 0x01e00000081879f1 */ /* 0x000fe20008041018 */
        /* <DEDUP_REMOVED lines=15> */
[----:B------:R-:W-:Y:S01]  /*1c60*/  BPT.TRAP 0x1 ;  /* 0x000000040000795c */ /* 0x000fe20000300000 */
.L_x_27:
[----:B------:R-:W-:-:S13]  /*1c70*/  ISETP.NE.AND P1, PT, R109, RZ, PT ;  /* 0x000000ff6d00720c */ /* 0x000fda0003f25270 */
[----:B01----:R-:W-:-:S04]  /*1c80*/  @P1 IMAD R4, R3, 0x8, R6 ;  /* 0x0000000803041824 */ /* 0x003fc800078e0206 */
[----:B------:R-:W-:-:S05]  /*1c90*/  @P1 VIADD R4, R4, 0x20 ;  /* 0x0000002004041836 */ /* 0x000fca0000000000 */
[----:B------:R-:W-:-:S04]  /*1ca0*/  @P1 PRMT R4, R19, 0x654, R4 ;  /* 0x0000065413041816 */ /* 0x000fc80000000004 */
[----:B------:R0:W-:Y:S01]  /*1cb0*/  @P1 SYNCS.ARRIVE.TRANS64.RED.A1T0 RZ, [R4+URZ], RZ ;  /* 0x000000ff04ff19a7 */ /* 0x0001e2000810043f */
[----:B------:R-:W-:-:S13]  /*1cc0*/  ISETP.GT.U32.AND P1, PT, R18, 0x1, PT ;  /* 0x000000011200780c */ /* 0x000fda0003f24070 */
[----:B0-----:R-:W-:Y:S05]  /*1cd0*/  @P1 BRA `(.L_x_28) ;  /* 0x0000000000041947 */ /* 0x001fea0003800000 */
[----:B------:R-:W-:Y:S01]  /*1ce0*/  BPT.TRAP 0x1 ;  /* 0x000000040000795c */ /* 0x000fe20000300000 */
.L_x_28:
[----:B------:R-:W-:Y:S01]  /*1cf0*/  UIADD3 UR5, UR5, 0x1, URZ ;  /* 0x0000000105057890 */ /* 0x000fe2000fffe03f */
[C---:B------:R-:W-:Y:S01]  /*1d00*/  ISETP.GT.AND P2, PT, R0.reuse, 0x1, PT ;  /* 0x000000010000780c */ /* 0x040fe20003f44270 */
[----:B------:R-:W-:Y:S02]  /*1d10*/  VIADD R3, R3, 0x1 ;  /* 0x0000000103037836 */ /* 0x000fe40000000000 */
[----:B------:R-:W-:Y:S01]  /*1d20*/  UISETP.NE.AND UP0, UPT, UR5, 0x4, UPT ;  /* 0x000000040500788c */ /* 0x000fe2000bf05270 */
[----:B------:R-:W-:Y:S02]  /*1d30*/  VIADD R0, R0, 0xffffffff ;  /* 0xffffffff00007836 */ /* 0x000fe40000000000 */
[C---:B------:R-:W-:Y:S01]  /*1d40*/  ISETP.NE.AND P1, PT, R3.reuse, 0x4, PT ;  /* 0x000000040300780c */ /* 0x040fe20003f25270 */
[----:B------:R-:W-:Y:S02]  /*1d50*/  USEL UR6, URZ, 0x1, UP0 ;  /* 0x000000013f067887 */ /* 0x000fe40008000000 */
[----:B------:R-:W-:Y:S01]  /*1d60*/  USEL UR5, UR5, URZ, UP0 ;  /* 0x0000003f05057287 */ /* 0x000fe20008000000 */
[----:B------:R-:W-:-:S03]  /*1d70*/  SEL R3, R3, RZ, P1 ;  /* 0x000000ff03037207 */ /* 0x000fc60000800000 */
[----:B------:R-:W-:Y:S01]  /*1d80*/  LOP3.LUT R7, R7, UR6, RZ, 0x3c, !PT ;  /* 0x0000000607077c12 */ /* 0x000fe2000f8e3cff */
[----:B------:R-:W-:Y:S07]  /*1d90*/  @P2 BRA `(.L_x_29) ;  /* 0xfffffffc00002947 */ /* 0x000fee000383ffff */
.L_x_22:
[----:B01----:R-:W0:Y:S02]  /*1da0*/  LDC R0, c[0x0][0x28c] ;  /* 0x0000a300ff007b82 */ /* 0x003e240000000800 */
[----:B0-----:R-:W-:-:S13]  /*1db0*/  ISETP.GE.AND P1, PT, R0, 0x1, PT ;  /* 0x000000010000780c */ /* 0x001fda0003f26270 */
[----:B------:R-:W-:Y:S05]  /*1dc0*/  @!P1 BRA `(.L_x_30) ;  /* 0x0000000000389947 */ /* 0x000fea0003800000 */
[----:B------:R-:W-:Y:S05]  /*1dd0*/  @!P0 BRA `(.L_x_31) ;  /* 0x0000000000048947 */ /* 0x000fea0003800000 */
[----:B------:R-:W-:Y:S01]  /*1de0*/  BPT.TRAP 0x1 ;  /* 0x000000040000795c */ /* 0x000fe20000300000 */
.L_x_31:
[----:B------:R-:W-:-:S13]  /*1df0*/  ISETP.NE.AND P0, PT, R109, RZ, PT ;  /* 0x000000ff6d00720c */ /* 0x000fda0003f05270 */
[----:B------:R-:W-:-:S05]  /*1e00*/  VOTEU.ANY UP0, P0 ;  /* 0x00000000003f7886 */ /* 0x000fca0000000100 */
[----:B------:R-:W-:-:S06]  /*1e10*/  @UP0 UIADD3 UR4, UR44, UR41, URZ ;  /* 0x000000292c040290 */ /* 0x000fcc000fffe03f */
[----:B------:R-:W-:-:S04]  /*1e20*/  IMAD.U32 R0, RZ, RZ, UR4 ;  /* 0x00000004ff007e24 */ /* 0x000fc8000f8e00ff */
[----:B------:R-:W-:-:S05]  /*1e30*/  @P0 IMAD.SHL.U32 R0, R0, 0x8, RZ ;  /* 0x0000000800000824 */ /* 0x000fca00078e00ff */
[----:B------:R-:W-:-:S04]  /*1e40*/  @P0 LOP3.LUT R0, R0, 0x18, RZ, 0xc0, !PT ;  /* 0x0000001800000812 */ /* 0x000fc800078ec0ff */
[----:B------:R-:W-:-:S04]  /*1e50*/  @P0 IADD3 R0, R6, 0x20, R0 ;  /* 0x0000002006000810 */ /* 0x000fc80007ffe000 */
[----:B------:R-:W-:-:S04]  /*1e60*/  @P0 PRMT R0, R19, 0x654, R0 ;  /* 0x0000065413000816 */ /* 0x000fc80000000000 */
[----:B------:R0:W-:Y:S01]  /*1e70*/  @P0 SYNCS.ARRIVE.TRANS64.RED.A1T0 RZ, [R0+URZ], RZ ;  /* 0x000000ff00ff09a7 */ /* 0x0001e2000810043f */
[----:B------:R-:W-:-:S13]  /*1e80*/  ISETP.GT.U32.AND P0, PT, R18, 0x1, PT ;  /* 0x000000011200780c */ /* 0x000fda0003f04070 */
[----:B0-----:R-:W-:Y:S05]  /*1e90*/  @P0 BRA `(.L_x_30) ;  /* 0x0000000000040947 */ /* 0x001fea0003800000 */
[----:B------:R-:W-:Y:S01]  /*1ea0*/  BPT.TRAP 0x1 ;  /* 0x000000040000795c */ /* 0x000fe20000300000 */
.L_x_30:
[----:B------:R-:W-:Y:S01]  /*1eb0*/  UIADD3 UR41, UR43, UR41, URZ ;  /* 0x000000292b297290 */ /* 0x000fe2000fffe03f */
[----:B------:R-:W-:Y:S01]  /*1ec0*/  IMAD.SHL.U32 R98, R98, 0x40, RZ ;  /* 0x0000004062627824 */ /* 0x000fe200078e00ff */
[----:B------:R-:W-:Y:S01]  /*1ed0*/  ULDC UR5, c[0x0][0x288] ;  /* 0x0000a20000057ab9 */ /* 0x000fe20000000800 */
[----:B------:R-:W-:Y:S01]  /*1ee0*/  IMAD.SHL.U32 R3, R99, 0x100, RZ ;  /* 0x0000010063037824 */ /* 0x000fe200078e00ff */
[----:B------:R-:W-:Y:S01]  /*1ef0*/  USHF.R.U32.HI UR4, URZ, 0x2, UR41 ;  /* 0x000000023f047899 */ /* 0x000fe20008011629 */
[----:B------:R-:W-:Y:S01]  /*1f00*/  SHF.R.S32.HI R102, RZ, 0x1f, R88 ;  /* 0x0000001fff667819 */ /* 0x000fe20000011458 */
[----:B------:R-:W-:Y:S01]  /*1f10*/  ULDC UR8, c[0x0][0x284] ;  /* 0x0000a10000087ab9 */ /* 0x000fe20000000800 */
[C---:B------:R-:W-:Y:S01]  /*1f20*/  ISETP.GE.AND P0, PT, R98.reuse, UR5, PT ;  /* 0x0000000562007c0c */ /* 0x040fe2000bf06270 */
[----:B------:R-:W-:Y:S01]  /*1f30*/  ULOP3.LUT UR4, UR4, 0x1, URZ, 0xc0, !UPT ;  /* 0x0000000104047892 */ /* 0x000fe2000f8ec03f */
[----:B------:R-:W-:Y:S01]  /*1f40*/  LOP3.LUT R100, R98, 0x6, R93, 0xf8, !PT ;  /* 0x0000000662647812 */ /* 0x000fe200078ef85d */
[----:B------:R-:W-:Y:S01]  /*1f50*/  UISETP.GT.U32.AND UP1, UPT, UR41, 0x3, UPT ;  /* 0x000000032900788c */ /* 0x000fe2000bf24070 */
[----:B------:R-:W-:Y:S01]  /*1f60*/  ISETP.GE.OR P0, PT, R3, UR8, P0 ;  /* 0x0000000803007c0c */ /* 0x000fe20008706670 */
[----:B------:R-:W-:Y:S01]  /*1f70*/  UISETP.NE.U32.AND UP0, UPT, UR4, 0x1, UPT ;  /* 0x000000010400788c */ /* 0x000fe2000bf05070 */
[--C-:B------:R-:W-:Y:S01]  /*1f80*/  SHF.R.S32.HI R101, RZ, 0x1f, R100.reuse ;  /* 0x0000001fff657819 */ /* 0x100fe20000011464 */
[----:B------:R-:W-:Y:S01]  /*1f90*/  ULDC.64 UR6, c[0x0][0x5d0] ;  /* 0x0001740000067ab9 */ /* 0x000fe20000000a00 */
[----:B------:R-:W-:Y:S01]  /*1fa0*/  UISETP.LT.U32.AND UP1, UPT, UR43, 0x4, UP1 ;  /* 0x000000042b00788c */ /* 0x000fe20008f21070 */
[----:B------:R-:W-:Y:S01]  /*1fb0*/  IMAD R5, R102, UR6, RZ ;  /* 0x0000000666057c24 */ /* 0x000fe2000f8e02ff */
[----:B------:R-:W-:Y:S01]  /*1fc0*/  UISETP.GT.U32.AND UP0, UPT, UR43, 0x3, !UP0 ;  /* 0x000000032b00788c */ /* 0x000fe2000c704070 */
[----:B------:R-:W-:Y:S01]  /*1fd0*/  IMAD.MOV.U32 R0, RZ, RZ, -0x1 ;  /* 0xffffffffff007424 */ /* 0x000fe200078e00ff */
[----:B------:R-:W-:Y:S01]  /*1fe0*/  USEL UR5, URZ, 0x1, !UP1 ;  /* 0x000000013f057887 */ /* 0x000fe2000c800000 */
[C---:B------:R-:W-:Y:S01]  /*1ff0*/  IMAD R7, R88.reuse, UR7, R5 ;  /* 0x0000000758077c24 */ /* 0x040fe2000f8e0205 */
[----:B------:R-:W-:Y:S01]  /*2000*/  USEL UR4, URZ, 0x1, !UP0 ;  /* 0x000000013f047887 */ /* 0x000fe2000c000000 */
[----:B------:R-:W-:Y:S01]  /*2010*/  IMAD.WIDE.U32 R4, R88, UR6, R100 ;  /* 0x0000000658047c25 */ /* 0x000fe2000f8e0064 */
[----:B------:R-:W-:-:S02]  /*2020*/  ULOP3.LUT UR41, UR41, 0x3, URZ, 0xc0, !UPT ;  /* 0x0000000329297892 */ /* 0x000fc4000f8ec03f */
[----:B------:R-:W-:Y:S01]  /*2030*/  ULOP3.LUT UR40, UR4, UR40, UR5, 0x96, !UPT ;  /* 0x0000002804287292 */ /* 0x000fe2000f8e9605 */
[----:B------:R-:W-:Y:S01]  /*2040*/  IMAD.IADD R5, R5, 0x1, R7 ;  /* 0x0000000105057824 */ /* 0x000fe200078e0207 */
[----:B------:R-:W-:Y:S10]  /*2050*/  @P0 BRA `(.L_x_32) ;  /* 0x0000003400040947 */ /* 0x000ff40003800000 */
[----:B------:R-:W0:Y:S01]  /*2060*/  LDC.64 R20, c[0x0][0x5c8] ;  /* 0x00017200ff147b82 */ /* 0x000e220000000a00 */
[----:B------:R-:W-:Y:S01]  /*2070*/  IMAD.WIDE R10, R99, 0x100, R22 ;  /* 0x00000100630a7825 */ /* 0x000fe200078e0216 */
[----:B------:R-:W-:Y:S01]  /*2080*/  ULDC.64 UR4, c[0x0][0x5c0] ;  /* 0x0001700000047ab9 */ /* 0x000fe20000000a00 */
[----:B------:R-:W-:Y:S02]  /*2090*/  BSSY B0, `(.L_x_32) ;  /* 0x000033d000007945 */ /* 0x000fe40003800000 */
[----:B------:R-:W-:Y:S02]  /*20a0*/  IMAD.IADD R108, R96, 0x1, -R3 ;  /* 0x00000001606c7824 */ /* 0x000fe400078e0a03 */
[----:B------:R-:W-:Y:S02]  /*20b0*/  IMAD.IADD R3, R91, 0x1, -R98 ;  /* 0x000000015b037824 */ /* 0x000fe400078e0a62 */
[-C--:B0-----:R-:W-:Y:S01]  /*20c0*/  IMAD R6, R11, R20.reuse, RZ ;  /* 0x000000140b067224 */ /* 0x081fe200078e02ff */
[----:B------:R-:W-:Y:S01]  /*20d0*/  SHF.L.U64.HI R15, R20, 0x7, R21 ;  /* 0x00000007140f7819 */ /* 0x000fe20000010215 */
[----:B------:R-:W-:-:S04]  /*20e0*/  IMAD.WIDE.U32 R4, R10, R20, R4 ;  /* 0x000000140a047225 */ /* 0x000fc800078e0004 */
[----:B------:R-:W-:Y:S01]  /*20f0*/  IMAD R7, R10, R21, R6 ;  /* 0x000000150a077224 */ /* 0x000fe200078e0206 */
[----:B------:R-:W-:Y:S01]  /*2100*/  IADD3 R12, P0, R4, UR4, RZ ;  /* 0x00000004040c7c10 */ /* 0x000fe2000ff1e0ff */
[C---:B------:R-:W-:Y:S02]  /*2110*/  IMAD.SHL.U32 R9, R20.reuse, 0x80, RZ ;  /* 0x0000008014097824 */ /* 0x040fe400078e00ff */
[----:B------:R-:W-:Y:S01]  /*2120*/  IMAD.IADD R7, R5, 0x1, R7 ;  /* 0x0000000105077824 */ /* 0x000fe200078e0207 */
[-C--:B------:R-:W-:Y:S02]  /*2130*/  LEA R4, P1, R20, R12.reuse, 0x3 ;  /* 0x0000000c14047211 */ /* 0x080fe400078218ff */
[----:B------:R-:W-:Y:S02]  /*2140*/  IADD3 R6, P2, R9, R12, RZ ;  /* 0x0000000c09067210 */ /* 0x000fe40007f5e0ff */
[----:B------:R-:W-:Y:S02]  /*2150*/  IADD3.X R13, R7, UR5, RZ, P0, !PT ;  /* 0x00000005070d7c10 */ /* 0x000fe400087fe4ff */
[----:B-----5:R-:W-:-:S02]  /*2160*/  ISETP.NE.AND P0, PT, R90, RZ, PT ;  /* 0x000000ff5a00720c */ /* 0x020fc40003f05270 */
[----:B------:R-:W-:Y:S01]  /*2170*/  LEA.HI.X R5, R20, R13, R21, 0x3, P1 ;  /* 0x0000000d14057211 */ /* 0x000fe200008f1c15 */
[----:B------:R-:W-:Y:S01]  /*2180*/  IMAD.X R7, R15, 0x1, R13, P2 ;  /* 0x000000010f077824 */ /* 0x000fe200010e060d */
[----:B------:R-:W-:-:S05]  /*2190*/  IADD3 R8, P1, R9, R4, RZ ;  /* 0x0000000409087210 */ /* 0x000fca0007f3e0ff */
[----:B------:R-:W-:-:S04]  /*21a0*/  IMAD.X R9, R15, 0x1, R5, P1 ;  /* 0x000000010f097824 */ /* 0x000fc800008e0605 */
[----:B------:R-:W-:Y:S05]  /*21b0*/  @!P0 BRA `(.L_x_33) ;  /* 0x0000002400988947 */ /* 0x000fea0003800000 */
[----:B------:R-:W0:Y:S01]  /*21c0*/  LDC.64 R20, c[0x0][0x5b0] ;  /* 0x00016c00ff147b82 */ /* 0x000e220000000a00 */
[----:B------:R-:W-:Y:S01]  /*21d0*/  ULDC.64 UR4, c[0x0][0x5b8] ;  /* 0x00016e0000047ab9 */ /* 0x000fe20000000a00 */
[----:B------:R-:W-:Y:S01]  /*21e0*/  ISETP.GE.AND P0, PT, R108, 0x1, PT ;  /* 0x000000016c00780c */ /* 0x000fe20003f06270 */
[----:B------:R-:W-:Y:S01]  /*21f0*/  IMAD R99, R102, UR4, RZ ;  /* 0x0000000466637c24 */ /* 0x000fe2000f8e02ff */
[----:B------:R-:W-:Y:S01]  /*2200*/  BSSY B1, `(.L_x_34) ;  /* 0x0000010000017945 */ /* 0x000fe20003800000 */
[C---:B------:R-:W-:Y:S01]  /*2210*/  IMAD.WIDE.U32 R100, R88.reuse, UR4, R100 ;  /* 0x0000000458647c25 */ /* 0x040fe2000f8e0064 */
[----:B------:R-:W-:Y:S02]  /*2220*/  ISETP.LT.OR P2, PT, R3, 0x1, !P0 ;  /* 0x000000010300780c */ /* 0x000fe40004741670 */
[----:B------:R-:W1:Y:S01]  /*2230*/  LDC.64 R14, c[0x0][0x5a8] ;  /* 0x00016a00ff0e7b82 */ /* 0x000e620000000a00 */
[----:B------:R-:W-:Y:S02]  /*2240*/  IMAD R99, R88, UR5, R99 ;  /* 0x0000000558637c24 */ /* 0x000fe4000f8e0263 */
[----:B------:R-:W-:-:S02]  /*2250*/  IMAD.MOV.U32 R98, RZ, RZ, R100 ;  /* 0x000000ffff627224 */ /* 0x000fc400078e0064 */
[----:B------:R-:W-:Y:S02]  /*2260*/  IMAD.IADD R99, R101, 0x1, R99 ;  /* 0x0000000165637824 */ /* 0x000fe400078e0263 */
[-C--:B0-----:R-:W-:Y:S01]  /*2270*/  IMAD R88, R11, R20.reuse, RZ ;  /* 0x000000140b587224 */ /* 0x081fe200078e02ff */
[----:B------:R-:W-:Y:S01]  /*2280*/  SHF.L.U64.HI R105, R20, 0x3, R21 ;  /* 0x0000000314697819 */ /* 0x000fe20000010215 */
[----:B------:R-:W-:-:S04]  /*2290*/  IMAD.WIDE.U32 R102, R10, R20, R98 ;  /* 0x000000140a667225 */ /* 0x000fc800078e0062 */
[----:B------:R-:W-:Y:S01]  /*22a0*/  IMAD R111, R10, R21, R88 ;  /* 0x000000150a6f7224 */ /* 0x000fe200078e0258 */
[----:B-1----:R-:W-:Y:S01]  /*22b0*/  IADD3 R102, P1, R102, R14, RZ ;  /* 0x0000000e66667210 */ /* 0x002fe20007f3e0ff */
[----:B------:R-:W-:-:S03]  /*22c0*/  IMAD.SHL.U32 R104, R20, 0x8, RZ ;  /* 0x0000000814687824 */ /* 0x000fc600078e00ff */
[----:B------:R-:W-:Y:S01]  /*22d0*/  IADD3.X R103, R15, R103, R111, P1, !PT ;  /* 0x000000670f677210 */ /* 0x000fe20000ffe46f */
[----:B------:R-:W-:Y:S08]  /*22e0*/  @P2 BRA `(.L_x_35) ;  /* 0x0000000000042947 */ /* 0x000ff00003800000 */
[----:B------:R0:W5:Y:S02]  /*22f0*/  LDG.E.U8 R97, desc[UR38][R102.64] ;  /* 0x0000002666617981 */ /* 0x000164000c1e1100 */
.L_x_35:
[----:B------:R-:W-:Y:S05]  /*2300*/  BSYNC B1 ;  /* 0x0000000000017941 */ /* 0x000fea0003800000 */
.L_x_34:
[----:B-----5:R-:W-:Y:S01]  /*2310*/  LOP3.LUT R88, R97, 0xffff, RZ, 0xc0, !PT ;  /* 0x0000ffff61587812 */ /* 0x020fe200078ec0ff */
[----:B------:R-:W-:Y:S01]  /*2320*/  IMAD.WIDE.U32 R106, R10, R20, R104 ;  /* 0x000000140a6a7225 */ /* 0x000fe200078e0068 */
[----:B------:R-:W-:Y:S01]  /*2330*/  ISETP.GE.AND P1, PT, R108, 0x9, PT ;  /* 0x000000096c00780c */ /* 0x000fe20003f26270 */
[----:B------:R-:W-:Y:S01]  /*2340*/  BSSY B1, `(.L_x_36) ;  /* 0x000000f000017945 */ /* 0x000fe20003800000 */
[----:B------:R-:W-:Y:S01]  /*2350*/  PRMT R110, R88, 0x8880, RZ ;  /* 0x00008880586e7816 */ /* 0x000fe200000000ff */
[----:B------:R-:W-:Y:S01]  /*2360*/  IMAD.IADD R88, R111, 0x1, R107 ;  /* 0x000000016f587824 */ /* 0x000fe200078e026b */
[----:B------:R-:W-:-:S03]  /*2370*/  IADD3 R106, P3, P4, R100, R14, R106 ;  /* 0x0000000e646a7210 */ /* 0x000fc60007c7e06a */
[----:B------:R-:W-:Y:S01]  /*2380*/  IMAD.MOV.U32 R111, RZ, RZ, R110 ;  /* 0x000000ffff6f7224 */ /* 0x000fe200078e006e */
[----:B------:R-:W-:Y:S02]  /*2390*/  IADD3.X R107, R99, R15, R88, P3, P4 ;  /* 0x0000000f636b7210 */ /* 0x000fe40001fe8458 */
[----:B------:R-:W-:Y:S01]  /*23a0*/  ISETP.LT.OR P4, PT, R3, 0x2, !P0 ;  /* 0x000000020300780c */ /* 0x000fe20004781670 */
[----:B------:R-:W-:Y:S01]  /*23b0*/  IMAD R88, R111, R90, RZ ;  /* 0x0000005a6f587224 */ /* 0x000fe200078e02ff */
[----:B------:R-:W-:-:S03]  /*23c0*/  ISETP.LT.OR P3, PT, R3, 0x1, !P1 ;  /* 0x000000010300780c */ /* 0x000fc60004f61670 */
[----:B------:R-:W-:-:S05]  /*23d0*/  @!P2 IMAD R111, R56, R89, R88 ;  /* 0x00000059386fa224 */ /* 0x000fca00078e0258 */
[----:B------:R1:W-:Y:S03]  /*23e0*/  @!P2 STG.E.U8 desc[UR38][R12.64], R111 ;  /* 0x0000006f0c00a986 */ /* 0x0003e6000c101126 */
[----:B------:R-:W-:Y:S05]  /*23f0*/  @P4 BRA `(.L_x_37) ;  /* 0x00000000000c4947 */ /* 0x000fea0003800000 */
[----:B------:R-:W1:Y:S02]  /*2400*/  LDG.E.U8 R97, desc[UR38][R102.64+0x1] ;  /* 0x0000012666617981 */ /* 0x000e64000c1e1100 */
[----:B-1----:R-:W-:-:S05]  /*2410*/  PRMT R111, R97, 0x8880, RZ ;  /* 0x00008880616f7816 */ /* 0x002fca00000000ff */
[----:B------:R-:W-:-:S07]  /*2420*/  IMAD R88, R111, R90, RZ ;  /* 0x0000005a6f587224 */ /* 0x000fce00078e02ff */
.L_x_37:
[----:B------:R-:W-:Y:S05]  /*2430*/  BSYNC B1 ;  /* 0x0000000000017941 */ /* 0x000fea0003800000 */
.L_x_36:
[----:B------:R-:W-:Y:S01]  /*2440*/  @!P4 IMAD R57, R57, R89, R88 ;  /* 0x000000593939c224 */ /* 0x000fe200078e0258 */
[----:B------:R-:W-:Y:S04]  /*2450*/  BSSY B1, `(.L_x_38) ;  /* 0x0000006000017945 */ /* 0x000fe80003800000 */
[----:B------:R2:W-:Y:S01]  /*2460*/  @!P4 STG.E.U8 desc[UR38][R12.64+0x1], R57 ;  /* 0x000001390c00c986 */ /* 0x0005e2000c101126 */
[----:B------:R-:W-:Y:S05]  /*2470*/  @P3 BRA `(.L_x_39) ;  /* 0x00000000000c3947 */ /* 0x000fea0003800000 */
[----:B------:R-:W2:Y:S02]  /*2480*/  LDG.E.U8 R97, desc[UR38][R106.64] ;  /* 0x000000266a617981 */ /* 0x000ea4000c1e1100 */
[----:B--2---:R-:W-:-:S05]  /*2490*/  PRMT R57, R97, 0x8880, RZ ;  /* 0x0000888061397816 */ /* 0x004fca00000000ff */
[----:B------:R-:W-:-:S07]  /*24a0*/  IMAD R88, R57, R90, RZ ;  /* 0x0000005a39587224 */ /* 0x000fce00078e02ff */
.L_x_39:
[----:B------:R-:W-:Y:S05]  /*24b0*/  BSYNC B1 ;  /* 0x0000000000017941 */ /* 0x000fea0003800000 */
.L_x_38:
[C---:B------:R-:W-:Y:S01]  /*24c0*/  ISETP.LT.OR P2, PT, R3.reuse, 0x2, !P1 ;  /* 0x000000020300780c */ /* 0x040fe20004f41670 */
[----:B--2---:R-:W-:Y:S01]  /*24d0*/  @!P3 IMAD R57, R58, R89, R88 ;  /* 0x000000593a39b224 */ /* 0x004fe200078e0258 */
[----:B------:R-:W-:Y:S01]  /*24e0*/  BSSY B1, `(.L_x_40) ;  /* 0x0000008000017945 */ /* 0x000fe20003800000 */
[----:B------:R-:W-:-:S03]  /*24f0*/  ISETP.LT.OR P4, PT, R3, 0x9, !P0 ;  /* 0x000000090300780c */ /* 0x000fc60004781670 */
[----:B------:R2:W-:Y:S01]  /*2500*/  @!P3 STG.E.U8 desc[UR38][R4.64], R57 ;  /* 0x000000390400b986 */ /* 0x0005e2000c101126 */
[----:B------:R-:W-:-:S06]  /*2510*/  ISETP.LT.OR P3, PT, R3, 0xa, !P0 ;  /* 0x0000000a0300780c */ /* 0x000fcc0004761670 */
[----:B------:R-:W-:Y:S07]  /*2520*/  @P2 BRA `(.L_x_41) ;  /* 0x00000000000c2947 */ /* 0x000fee0003800000 */
[----:B------:R-:W2:Y:S02]  /*2530*/  LDG.E.U8 R97, desc[UR38][R106.64+0x1] ;  /* 0x000001266a617981 */ /* 0x000ea4000c1e1100 */
[----:B--2---:R-:W-:-:S05]  /*2540*/  PRMT R57, R97, 0x8880, RZ ;  /* 0x0000888061397816 */ /* 0x004fca00000000ff */
[----:B------:R-:W-:-:S07]  /*2550*/  IMAD R88, R57, R90, RZ ;  /* 0x0000005a39587224 */ /* 0x000fce00078e02ff */
.L_x_41:
[----:B------:R-:W-:Y:S05]  /*2560*/  BSYNC B1 ;  /* 0x0000000000017941 */ /* 0x000fea0003800000 */
.L_x_40:
[----:B------:R-:W-:Y:S01]  /*2570*/  @!P2 IMAD R59, R59, R89, R88 ;  /* 0x000000593b3ba224 */ /* 0x000fe200078e0258 */
[----:B------:R-:W-:Y:S04]  /*2580*/  BSSY B1, `(.L_x_42) ;  /* 0x0000006000017945 */ /* 0x000fe80003800000 */
[----:B------:R3:W-:Y:S01]  /*2590*/  @!P2 STG.E.U8 desc[UR38][R4.64+0x1], R59 ;  /* 0x0000013b0400a986 */ /* 0x0007e2000c101126 */
[----:B------:R-:W-:Y:S05]  /*25a0*/  @P4 BRA `(.L_x_43) ;  /* 0x00000000000c4947 */ /* 0x000fea0003800000 */
[----:B------:R-:W2:Y:S02]  /*25b0*/  LDG.E.U8 R97, desc[UR38][R102.64+0x8] ;  /* 0x0000082666617981 */ /* 0x000ea4000c1e1100 */
[----:B--2---:R-:W-:-:S05]  /*25c0*/  PRMT R57, R97, 0x8880, RZ ;  /* 0x0000888061397816 */ /* 0x004fca00000000ff */
[----:B------:R-:W-:-:S07]  /*25d0*/  IMAD R88, R57, R90, RZ ;  /* 0x0000005a39587224 */ /* 0x000fce00078e02ff */
.L_x_43:
[----:B------:R-:W-:Y:S05]  /*25e0*/  BSYNC B1 ;  /* 0x0000000000017941 */ /* 0x000fea0003800000 */
.L_x_42:
[----:B--2---:R-:W-:Y:S01]  /*25f0*/  @!P4 IMAD R57, R60, R89, R88 ;  /* 0x000000593c39c224 */ /* 0x004fe200078e0258 */
[----:B------:R-:W-:Y:S04]  /*2600*/  BSSY B1, `(.L_x_44) ;  /* 0x0000006000017945 */ /* 0x000fe80003800000 */
[----:B------:R2:W-:Y:S01]  /*2610*/  @!P4 STG.E.U8 desc[UR38][R12.64+0x8], R57 ;  /* 0x000008390c00c986 */ /* 0x0005e2000c101126 */
[----:B------:R-:W-:Y:S05]  /*2620*/  @P3 BRA `(.L_x_45) ;  /* 0x00000000000c3947 */ /* 0x000fea0003800000 */
[----:B------:R-:W2:Y:S02]  /*2630*/  LDG.E.U8 R97, desc[UR38][R102.64+0x9] ;  /* 0x0000092666617981 */ /* 0x000ea4000c1e1100 */
[----:B--2---:R-:W-:-:S05]  /*2640*/  PRMT R57, R97, 0x8880, RZ ;  /* 0x0000888061397816 */ /* 0x004fca00000000ff */
[----:B------:R-:W-:-:S07]  /*2650*/  IMAD R88, R57, R90, RZ ;  /* 0x0000005a39587224 */ /* 0x000fce00078e02ff */
.L_x_45:
[----:B------:R-:W-:Y:S05]  /*2660*/  BSYNC B1 ;  /* 0x0000000000017941 */ /* 0x000fea0003800000 */
.L_x_44:
[----:B------:R-:W-:Y:S01]  /*2670*/  ISETP.LT.OR P2, PT, R3, 0x9, !P1 ;  /* 0x000000090300780c */ /* 0x000fe20004f41670 */
[----:B------:R-:W-:Y:S01]  /*2680*/  @!P3 IMAD R61, R61, R89, R88 ;  /* 0x000000593d3db224 */ /* 0x000fe200078e0258 */
        /* <DEDUP_REMOVED lines=8> */
.L_x_47:
[----:B------:R-:W-:Y:S05]  /*2710*/  BSYNC B1 ;  /* 0x0000000000017941 */ /* 0x000fea0003800000 */
.L_x_46:
[----:B--2---:R-:W-:Y:S01]  /*2720*/  @!P2 IMAD R57, R62, R89, R88 ;  /* 0x000000593e39a224 */ /* 0x004fe200078e0258 */
[----:B------:R-:W-:Y:S04]  /*2730*/  BSSY B1, `(.L_x_48) ;  /* 0x0000006000017945 */ /* 0x000fe80003800000 */
[----:B------:R2:W-:Y:S01]  /*2740*/  @!P2 STG.E.U8 desc[UR38][R4.64+0x8], R57 ;  /* 0x000008390400a986 */ /* 0x0005e2000c101126 */
[----:B------:R-:W-:Y:S05]  /*2750*/  @P4 BRA `(.L_x_49) ;  /* 0x00000000000c4947 */ /* 0x000fea0003800000 */
[----:B------:R-:W2:Y:S02]  /*2760*/  LDG.E.U8 R97, desc[UR38][R106.64+0x9] ;  /* 0x000009266a617981 */ /* 0x000ea4000c1e1100 */
[----:B--2---:R-:W-:-:S05]  /*2770*/  PRMT R57, R97, 0x8880, RZ ;  /* 0x0000888061397816 */ /* 0x004fca00000000ff */
[----:B------:R-:W-:-:S07]  /*2780*/  IMAD R88, R57, R90, RZ ;  /* 0x0000005a39587224 */ /* 0x000fce00078e02ff */
.L_x_49:
[----:B------:R-:W-:Y:S05]  /*2790*/  BSYNC B1 ;  /* 0x0000000000017941 */ /* 0x000fea0003800000 */
.L_x_48:
[----:B------:R-:W-:Y:S01]  /*27a0*/  @!P4 IMAD R63, R63, R89, R88 ;  /* 0x000000593f3fc224 */ /* 0x000fe200078e0258 */
[----:B------:R-:W-:Y:S04]  /*27b0*/  BSSY B1, `(.L_x_50) ;  /* 0x0000006000017945 */ /* 0x000fe80003800000 */
[----:B------:R0:W-:Y:S01]  /*27c0*/  @!P4 STG.E.U8 desc[UR38][R4.64+0x9], R63 ;  /* 0x0000093f0400c986 */ /* 0x0001e2000c101126 */
[----:B------:R-:W-:Y:S05]  /*27d0*/  @P3 BRA `(.L_x_51) ;  /* 0x00000000000c3947 */ /* 0x000fea0003800000 */
[----:B------:R-:W2:Y:S02]  /*27e0*/  LDG.E.U8 R97, desc[UR38][R102.64+0x10] ;  /* 0x0000102666617981 */ /* 0x000ea4000c1e1100 */
[----:B--2---:R-:W-:-:S05]  /*27f0*/  PRMT R57, R97, 0x8880, RZ ;  /* 0x0000888061397816 */ /* 0x004fca00000000ff */
[----:B------:R-:W-:-:S07]  /*2800*/  IMAD R88, R57, R90, RZ ;  /* 0x0000005a39587224 */ /* 0x000fce00078e02ff */
.L_x_51:
[----:B------:R-:W-:Y:S05]  /*2810*/  BSYNC B1 ;  /* 0x0000000000017941 */ /* 0x000fea0003800000 */
.L_x_50:
        /* <DEDUP_REMOVED lines=10> */
.L_x_53:
[----:B------:R-:W-:Y:S05]  /*28c0*/  BSYNC B1 ;  /* 0x0000000000017941 */ /* 0x000fea0003800000 */
.L_x_52:
[----:B------:R-:W-:Y:S01]  /*28d0*/  @!P2 IMAD R65, R65, R89, R88 ;  /* 0x000000594141a224 */ /* 0x000fe200078e0258 */
[----:B------:R-:W-:Y:S04]  /*28e0*/  BSSY B1, `(.L_x_54) ;  /* 0x0000006000017945 */ /* 0x000fe80003800000 */
[----:B------:R0:W-:Y:S01]  /*28f0*/  @!P2 STG.E.U8 desc[UR38][R12.64+0x11], R65 ;  /* 0x000011410c00a986 */ /* 0x0001e2000c101126 */
[----:B------:R-:W-:Y:S05]  /*2900*/  @P4 BRA `(.L_x_55) ;  /* 0x00000000000c4947 */ /* 0x000fea0003800000 */
[----:B------:R-:W2:Y:S02]  /*2910*/  LDG.E.U8 R97, desc[UR38][R106.64+0x10] ;  /* 0x000010266a617981 */ /* 0x000ea4000c1e1100 */
[----:B--2---:R-:W-:-:S05]  /*2920*/  PRMT R57, R97, 0x8880, RZ ;  /* 0x0000888061397816 */ /* 0x004fca00000000ff */
[----:B------:R-:W-:-:S07]  /*2930*/  IMAD R88, R57, R90, RZ ;  /* 0x0000005a39587224 */ /* 0x000fce00078e02ff */
.L_x_55:
[----:B------:R-:W-:Y:S05]  /*2940*/  BSYNC B1 ;  /* 0x0000000000017941 */ /* 0x000fea0003800000 */
.L_x_54:
[----:B--2---:R-:W-:Y:S01]  /*2950*/  @!P4 IMAD R57, R66, R89, R88 ;  /* 0x000000594239c224 */ /* 0x004fe200078e0258 */
[----:B------:R-:W-:Y:S04]  /*2960*/  BSSY B1, `(.L_x_56) ;  /* 0x0000006000017945 */ /* 0x000fe80003800000 */
[----:B------:R2:W-:Y:S01]  /*2970*/  @!P4 STG.E.U8 desc[UR38][R4.64+0x10], R57 ;  /* 0x000010390400c986 */ /* 0x0005e2000c101126 */
[----:B------:R-:W-:Y:S05]  /*2980*/  @P3 BRA `(.L_x_57) ;  /* 0x00000000000c3947 */ /* 0x000fea0003800000 */
[----:B------:R-:W2:Y:S02]  /*2990*/  LDG.E.U8 R97, desc[UR38][R106.64+0x11] ;  /* 0x000011266a617981 */ /* 0x000ea4000c1e1100 */
[----:B--2---:R-:W-:-:S05]  /*29a0*/  PRMT R57, R97, 0x8880, RZ ;  /* 0x0000888061397816 */ /* 0x004fca00000000ff */
[----:B------:R-:W-:-:S07]  /*29b0*/  IMAD R88, R57, R90, RZ ;  /* 0x0000005a39587224 */ /* 0x000fce00078e02ff */
.L_x_57:
[----:B------:R-:W-:Y:S05]  /*29c0*/  BSYNC B1 ;  /* 0x0000000000017941 */ /* 0x000fea0003800000 */
.L_x_56:
        /* <DEDUP_REMOVED lines=10> */
.L_x_59:
[----:B------:R-:W-:Y:S05]  /*2a70*/  BSYNC B1 ;  /* 0x0000000000017941 */ /* 0x000fea0003800000 */
.L_x_58:
[----:B--2---:R-:W-:Y:S01]  /*2a80*/  @!P2 IMAD R57, R68, R89, R88 ;  /* 0x000000594439a224 */ /* 0x004fe200078e0258 */
[----:B------:R-:W-:Y:S04]  /*2a90*/  BSSY B1, `(.L_x_60) ;  /* 0x0000006000017945 */ /* 0x000fe80003800000 */
[----:B------:R2:W-:Y:S01]  /*2aa0*/  @!P2 STG.E.U8 desc[UR38][R12.64+0x18], R57 ;  /* 0x000018390c00a986 */ /* 0x0005e2000c101126 */
[----:B------:R-:W-:Y:S05]  /*2ab0*/  @P4 BRA `(.L_x_61) ;  /* 0x00000000000c4947 */ /* 0x000fea0003800000 */
[----:B------:R-:W2:Y:S02]  /*2ac0*/  LDG.E.U8 R97, desc[UR38][R102.64+0x19] ;  /* 0x0000192666617981 */ /* 0x000ea4000c1e1100 */
[----:B--2---:R-:W-:-:S05]  /*2ad0*/  PRMT R57, R97, 0x8880, RZ ;  /* 0x0000888061397816 */ /* 0x004fca00000000ff */
[----:B------:R-:W-:-:S07]  /*2ae0*/  IMAD R88, R57, R90, RZ ;  /* 0x0000005a39587224 */ /* 0x000fce00078e02ff */
.L_x_61:
[----:B------:R-:W-:Y:S05]  /*2af0*/  BSYNC B1 ;  /* 0x0000000000017941 */ /* 0x000fea0003800000 */
.L_x_60:
[----:B------:R-:W-:Y:S01]  /*2b00*/  @!P4 IMAD R69, R69, R89, R88 ;  /* 0x000000594545c224 */ /* 0x000fe200078e0258 */
[----:B------:R-:W-:Y:S04]  /*2b10*/  BSSY B1, `(.L_x_62) ;  /* 0x0000006000017945 */ /* 0x000fe80003800000 */
[----:B------:R0:W-:Y:S01]  /*2b20*/  @!P4 STG.E.U8 desc[UR38][R12.64+0x19], R69 ;  /* 0x000019450c00c986 */ /* 0x0001e2000c101126 */
[----:B------:R-:W-:Y:S05]  /*2b30*/  @P3 BRA `(.L_x_63) ;  /* 0x00000000000c3947 */ /* 0x000fea0003800000 */
[----:B------:R-:W2:Y:S02]  /*2b40*/  LDG.E.U8 R97, desc[UR38][R106.64+0x18] ;  /* 0x000018266a617981 */ /* 0x000ea4000c1e1100 */
[----:B--2---:R-:W-:-:S05]  /*2b50*/  PRMT R57, R97, 0x8880, RZ ;  /* 0x0000888061397816 */ /* 0x004fca00000000ff */
[----:B------:R-:W-:-:S07]  /*2b60*/  IMAD R88, R57, R90, RZ ;  /* 0x0000005a39587224 */ /* 0x000fce00078e02ff */
.L_x_63:
[----:B------:R-:W-:Y:S05]  /*2b70*/  BSYNC B1 ;  /* 0x0000000000017941 */ /* 0x000fea0003800000 */
.L_x_62:
        /* <DEDUP_REMOVED lines=10> */
.L_x_65:
[----:B------:R-:W-:Y:S05]  /*2c20*/  BSYNC B1 ;  /* 0x0000000000017941 */ /* 0x000fea0003800000 */
.L_x_64:
[----:B------:R-:W-:Y:S01]  /*2c30*/  @!P2 IMAD R71, R71, R89, R88 ;  /* 0x000000594747a224 */ /* 0x000fe200078e0258 */
[----:B------:R-:W-:Y:S04]  /*2c40*/  BSSY B1, `(.L_x_66) ;  /* 0x0000006000017945 */ /* 0x000fe80003800000 */
[----:B------:R0:W-:Y:S01]  /*2c50*/  @!P2 STG.E.U8 desc[UR38][R4.64+0x19], R71 ;  /* 0x000019470400a986 */ /* 0x0001e2000c101126 */
[----:B------:R-:W-:Y:S05]  /*2c60*/  @P4 BRA `(.L_x_67) ;  /* 0x00000000000c4947 */ /* 0x000fea0003800000 */
[----:B------:R-:W2:Y:S02]  /*2c70*/  LDG.E.U8 R97, desc[UR38][R102.64+0x20] ;  /* 0x0000202666617981 */ /* 0x000ea4000c1e1100 */
[----:B--2---:R-:W-:-:S05]  /*2c80*/  PRMT R57, R97, 0x8880, RZ ;  /* 0x0000888061397816 */ /* 0x004fca00000000ff */
[----:B------:R-:W-:-:S07]  /*2c90*/  IMAD R88, R57, R90, RZ ;  /* 0x0000005a39587224 */ /* 0x000fce00078e02ff */
.L_x_67:
[----:B------:R-:W-:Y:S05]  /*2ca0*/  BSYNC B1 ;  /* 0x0000000000017941 */ /* 0x000fea0003800000 */
.L_x_66:
[----:B--2---:R-:W-:Y:S01]  /*2cb0*/  @!P4 IMAD R57, R72, R89, R88 ;  /* 0x000000594839c224 */ /* 0x004fe200078e0258 */
[----:B------:R-:W-:Y:S04]  /*2cc0*/  BSSY B1, `(.L_x_68) ;  /* 0x0000006000017945 */ /* 0x000fe80003800000 */
[----:B------:R2:W-:Y:S01]  /*2cd0*/  @!P4 STG.E.U8 desc[UR38][R12.64+0x20], R57 ;  /* 0x000020390c00c986 */ /* 0x0005e2000c101126 */
[----:B------:R-:W-:Y:S05]  /*2ce0*/  @P3 BRA `(.L_x_69) ;  /* 0x00000000000c3947 */ /* 0x000fea0003800000 */
[----:B------:R-:W2:Y:S02]  /*2cf0*/  LDG.E.U8 R97, desc[UR38][R102.64+0x21] ;  /* 0x0000212666617981 */ /* 0x000ea4000c1e1100 */
[----:B--2---:R-:W-:-:S05]  /*2d00*/  PRMT R57, R97, 0x8880, RZ ;  /* 0x0000888061397816 */ /* 0x004fca00000000ff */
[----:B------:R-:W-:-:S07]  /*2d10*/  IMAD R88, R57, R90, RZ ;  /* 0x0000005a39587224 */ /* 0x000fce00078e02ff */
.L_x_69:
[----:B------:R-:W-:Y:S05]  /*2d20*/  BSYNC B1 ;  /* 0x0000000000017941 */ /* 0x000fea0003800000 */
.L_x_68:
        /* <DEDUP_REMOVED lines=10> */
.L_x_71:
[----:B------:R-:W-:Y:S05]  /*2dd0*/  BSYNC B1 ;  /* 0x0000000000017941 */ /* 0x000fea0003800000 */
.L_x_70:
[----:B--2---:R-:W-:Y:S01]  /*2de0*/  @!P2 IMAD R57, R74, R89, R88 ;  /* 0x000000594a39a224 */ /* 0x004fe200078e0258 */
[----:B------:R-:W-:Y:S04]  /*2df0*/  BSSY B1, `(.L_x_72) ;  /* 0x0000006000017945 */ /* 0x000fe80003800000 */
[----:B------:R2:W-:Y:S01]  /*2e00*/  @!P2 STG.E.U8 desc[UR38][R4.64+0x20], R57 ;  /* 0x000020390400a986 */ /* 0x0005e2000c101126 */
[----:B------:R-:W-:Y:S05]  /*2e10*/  @P4 BRA `(.L_x_73) ;  /* 0x00000000000c4947 */ /* 0x000fea0003800000 */
[----:B------:R-:W2:Y:S02]  /*2e20*/  LDG.E.U8 R97, desc[UR38][R106.64+0x21] ;  /* 0x000021266a617981 */ /* 0x000ea4000c1e1100 */
[----:B--2---:R-:W-:-:S05]  /*2e30*/  PRMT R57, R97, 0x8880, RZ ;  /* 0x0000888061397816 */ /* 0x004fca00000000ff */
[----:B------:R-:W-:-:S07]  /*2e40*/  IMAD R88, R57, R90, RZ ;  /* 0x0000005a39587224 */ /* 0x000fce00078e02ff */
.L_x_73:
[----:B------:R-:W-:Y:S05]  /*2e50*/  BSYNC B1 ;  /* 0x0000000000017941 */ /* 0x000fea0003800000 */
.L_x_72:
[----:B------:R-:W-:Y:S01]  /*2e60*/  @!P4 IMAD R75, R75, R89, R88 ;  /* 0x000000594b4bc224 */ /* 0x000fe200078e0258 */
[----:B------:R-:W-:Y:S04]  /*2e70*/  BSSY B1, `(.L_x_74) ;  /* 0x0000006000017945 */ /* 0x000fe80003800000 */
[----:B------:R0:W-:Y:S01]  /*2e80*/  @!P4 STG.E.U8 desc[UR38][R4.64+0x21], R75 ;  /* 0x0000214b0400c986 */ /* 0x0001e2000c101126 */
[----:B------:R-:W-:Y:S05]  /*2e90*/  @P3 BRA `(.L_x_75) ;  /* 0x00000000000c3947 */ /* 0x000fea0003800000 */
[----:B------:R-:W2:Y:S02]  /*2ea0*/  LDG.E.U8 R97, desc[UR38][R102.64+0x28] ;  /* 0x0000282666617981 */ /* 0x000ea4000c1e1100 */
[----:B--2---:R-:W-:-:S05]  /*2eb0*/  PRMT R57, R97, 0x8880, RZ ;  /* 0x0000888061397816 */ /* 0x004fca00000000ff */
[----:B------:R-:W-:-:S07]  /*2ec0*/  IMAD R88, R57, R90, RZ ;  /* 0x0000005a39587224 */ /* 0x000fce00078e02ff */
.L_x_75:
[----:B------:R-:W-:Y:S05]  /*2ed0*/  BSYNC B1 ;  /* 0x0000000000017941 */ /* 0x000fea0003800000 */
.L_x_74:
        /* <DEDUP_REMOVED lines=10> */
.L_x_77:
[----:B------:R-:W-:Y:S05]  /*2f80*/  BSYNC B1 ;  /* 0x0000000000017941 */ /* 0x000fea0003800000 */
.L_x_76:
[----:B------:R-:W-:Y:S01]  /*2f90*/  @!P2 IMAD R77, R77, R89, R88 ;  /* 0x000000594d4da224 */ /* 0x000fe200078e0258 */
[----:B------:R-:W-:Y:S04]  /*2fa0*/  BSSY B1, `(.L_x_78) ;  /* 0x0000006000017945 */ /* 0x000fe80003800000 */
[----:B------:R0:W-:Y:S01]  /*2fb0*/  @!P2 STG.E.U8 desc[UR38][R12.64+0x29], R77 ;  /* 0x0000294d0c00a986 */ /* 0x0001e2000c101126 */
[----:B------:R-:W-:Y:S05]  /*2fc0*/  @P4 BRA `(.L_x_79) ;  /* 0x00000000000c4947 */ /* 0x000fea0003800000 */
[----:B------:R-:W2:Y:S02]  /*2fd0*/  LDG.E.U8 R97, desc[UR38][R106.64+0x28] ;  /* 0x000028266a617981 */ /* 0x000ea4000c1e1100 */
[----:B--2---:R-:W-:-:S05]  /*2fe0*/  PRMT R57, R97, 0x8880, RZ ;  /* 0x0000888061397816 */ /* 0x004fca00000000ff */
[----:B------:R-:W-:-:S07]  /*2ff0*/  IMAD R88, R57, R90, RZ ;  /* 0x0000005a39587224 */ /* 0x000fce00078e02ff */
.L_x_79:
[----:B------:R-:W-:Y:S05]  /*3000*/  BSYNC B1 ;  /* 0x0000000000017941 */ /* 0x000fea0003800000 */
.L_x_78:
[----:B--2---:R-:W-:Y:S01]  /*3010*/  @!P4 IMAD R57, R78, R89, R88 ;  /* 0x000000594e39c224 */ /* 0x004fe200078e0258 */
[----:B------:R-:W-:Y:S04]  /*3020*/  BSSY B1, `(.L_x_80) ;  /* 0x0000006000017945 */ /* 0x000fe80003800000 */
[----:B------:R2:W-:Y:S01]  /*3030*/  @!P4 STG.E.U8 desc[UR38][R4.64+0x28], R57 ;  /* 0x000028390400c986 */ /* 0x0005e2000c101126 */
[----:B------:R-:W-:Y:S05]  /*3040*/  @P3 BRA `(.L_x_81) ;  /* 0x00000000000c3947 */ /* 0x000fea0003800000 */
[----:B------:R-:W2:Y:S02]  /*3050*/  LDG.E.U8 R97, desc[UR38][R106.64+0x29] ;  /* 0x000029266a617981 */ /* 0x000ea4000c1e1100 */
[----:B--2---:R-:W-:-:S05]  /*3060*/  PRMT R57, R97, 0x8880, RZ ;  /* 0x0000888061397816 */ /* 0x004fca00000000ff */
[----:B------:R-:W-:-:S07]  /*3070*/  IMAD R88, R57, R90, RZ ;  /* 0x0000005a39587224 */ /* 0x000fce00078e02ff */
.L_x_81:
[----:B------:R-:W-:Y:S05]  /*3080*/  BSYNC B1 ;  /* 0x0000000000017941 */ /* 0x000fea0003800000 */
.L_x_80:
        /* <DEDUP_REMOVED lines=10> */
.L_x_83:
[----:B------:R-:W-:Y:S05]  /*3130*/  BSYNC B1 ;  /* 0x0000000000017941 */ /* 0x000fea0003800000 */
.L_x_82:
[----:B--2---:R-:W-:Y:S01]  /*3140*/  @!P2 IMAD R57, R80, R89, R88 ;  /* 0x000000595039a224 */ /* 0x004fe200078e0258 */
[----:B------:R-:W-:Y:S04]  /*3150*/  BSSY B1, `(.L_x_84) ;  /* 0x0000006000017945 */ /* 0x000fe80003800000 */
[----:B------:R2:W-:Y:S01]  /*3160*/  @!P2 STG.E.U8 desc[UR38][R12.64+0x30], R57 ;  /* 0x000030390c00a986 */ /* 0x0005e2000c101126 */
[----:B------:R-:W-:Y:S05]  /*3170*/  @P4 BRA `(.L_x_85) ;  /* 0x00000000000c4947 */ /* 0x000fea0003800000 */
[----:B------:R-:W2:Y:S02]  /*3180*/  LDG.E.U8 R97, desc[UR38][R102.64+0x31] ;  /* 0x0000312666617981 */ /* 0x000ea4000c1e1100 */
[----:B--2---:R-:W-:-:S05]  /*3190*/  PRMT R57, R97, 0x8880, RZ ;  /* 0x0000888061397816 */ /* 0x004fca00000000ff */
[----:B------:R-:W-:-:S07]  /*31a0*/  IMAD R88, R57, R90, RZ ;  /* 0x0000005a39587224 */ /* 0x000fce00078e02ff */
.L_x_85:
[----:B------:R-:W-:Y:S05]  /*31b0*/  BSYNC B1 ;  /* 0x0000000000017941 */ /* 0x000fea0003800000 */
.L_x_84:
[----:B------:R-:W-:Y:S01]  /*31c0*/  @!P4 IMAD R81, R81, R89, R88 ;  /* 0x000000595151c224 */ /* 0x000fe200078e0258 */
[----:B------:R-:W-:Y:S04]  /*31d0*/  BSSY B1, `(.L_x_86) ;  /* 0x0000006000017945 */ /* 0x000fe80003800000 */
[----:B------:R0:W-:Y:S01]  /*31e0*/  @!P4 STG.E.U8 desc[UR38][R12.64+0x31], R81 ;  /* 0x000031510c00c986 */ /* 0x0001e2000c101126 */
[----:B------:R-:W-:Y:S05]  /*31f0*/  @P3 BRA `(.L_x_87) ;  /* 0x00000000000c3947 */ /* 0x000fea0003800000 */
[----:B------:R-:W2:Y:S02]  /*3200*/  LDG.E.U8 R97, desc[UR38][R106.64+0x30] ;  /* 0x000030266a617981 */ /* 0x000ea4000c1e1100 */
[----:B--2---:R-:W-:-:S05]  /*3210*/  PRMT R57, R97, 0x8880, RZ ;  /* 0x0000888061397816 */ /* 0x004fca00000000ff */
[----:B------:R-:W-:-:S07]  /*3220*/  IMAD R88, R57, R90, RZ ;  /* 0x0000005a39587224 */ /* 0x000fce00078e02ff */
.L_x_87:
[----:B------:R-:W-:Y:S05]  /*3230*/  BSYNC B1 ;  /* 0x0000000000017941 */ /* 0x000fea0003800000 */
.L_x_86:
[----:B------:R-:W-:Y:S01]  /*3240*/  ISETP.LT.OR P4, PT, R3, 0x32, !P1 ;  /* 0x000000320300780c */ /* 0x000fe20004f81670 */
[----:B--2---:R-:W-:Y:S01]  /*3250*/  @!P3 IMAD R57, R82, R89, R88 ;  /* 0x000000595239b224 */ /* 0x004fe200078e0258 */
[----:B------:R-:W-:Y:S01]  /*3260*/  BSSY B1, `(.L_x_88) ;  /* 0x0000008000017945 */ /* 0x000fe20003800000 */
[----:B---3--:R-:W-:-:S03]  /*3270*/  IADD3 R59, P2, R10, 0x80, RZ ;  /* 0x000000800a3b7810 */ /* 0x008fc60007f5e0ff */
[----:B------:R2:W-:Y:S01]  /*3280*/  @!P3 STG.E.U8 desc[UR38][R4.64+0x30], R57 ;  /* 0x000030390400b986 */ /* 0x0005e2000c101126 */
[----:B------:R-:W-:-:S06]  /*3290*/  ISETP.LT.OR P3, PT, R3, 0x39, !P0 ;  /* 0x000000390300780c */ /* 0x000fcc0004761670 */
[----:B------:R-:W-:Y:S07]  /*32a0*/  @P4 BRA `(.L_x_89) ;  /* 0x00000000000c4947 */ /* 0x000fee0003800000 */
[----:B------:R-:W2:Y:S02]  /*32b0*/  LDG.E.U8 R97, desc[UR38][R106.64+0x31] ;  /* 0x000031266a617981 */ /* 0x000ea4000c1e1100 */
[----:B--2---:R-:W-:-:S05]  /*32c0*/  PRMT R57, R97, 0x8880, RZ ;  /* 0x0000888061397816 */ /* 0x004fca00000000ff */
[----:B------:R-:W-:-:S07]  /*32d0*/  IMAD R88, R57, R90, RZ ;  /* 0x0000005a39587224 */ /* 0x000fce00078e02ff */
.L_x_89:
[----:B------:R-:W-:Y:S05]  /*32e0*/  BSYNC B1 ;  /* 0x0000000000017941 */ /* 0x000fea0003800000 */
.L_x_88:
[----:B------:R-:W-:Y:S01]  /*32f0*/  @!P4 IMAD R83, R83, R89, R88 ;  /* 0x000000595353c224 */ /* 0x000fe200078e0258 */
[----:B------:R-:W-:Y:S04]  /*3300*/  BSSY B1, `(.L_x_90) ;  /* 0x0000006000017945 */ /* 0x000fe80003800000 */
[----:B------:R3:W-:Y:S01]  /*3310*/  @!P4 STG.E.U8 desc[UR38][R4.64+0x31], R83 ;  /* 0x000031530400c986 */ /* 0x0007e2000c101126 */
[----:B------:R-:W-:Y:S05]  /*3320*/  @P3 BRA `(.L_x_91) ;  /* 0x00000000000c3947 */ /* 0x000fea0003800000 */
[----:B------:R-:W2:Y:S02]  /*3330*/  LDG.E.U8 R97, desc[UR38][R102.64+0x38] ;  /* 0x0000382666617981 */ /* 0x000ea4000c1e1100 */
[----:B--2---:R-:W-:-:S05]  /*3340*/  PRMT R57, R97, 0x8880, RZ ;  /* 0x0000888061397816 */ /* 0x004fca00000000ff */
[----:B------:R-:W-:-:S07]  /*3350*/  IMAD R88, R57, R90, RZ ;  /* 0x0000005a39587224 */ /* 0x000fce00078e02ff */
.L_x_91:
[----:B------:R-:W-:Y:S05]  /*3360*/  BSYNC B1 ;  /* 0x0000000000017941 */ /* 0x000fea0003800000 */
.L_x_90:
[----:B------:R-:W-:Y:S01]  /*3370*/  ISETP.LT.OR P0, PT, R3, 0x3a, !P0 ;  /* 0x0000003a0300780c */ /* 0x000fe20004701670 */
[----:B--2---:R-:W-:Y:S01]  /*3380*/  @!P3 IMAD R57, R84, R89, R88 ;  /* 0x000000595439b224 */ /* 0x004fe200078e0258 */
[----:B------:R-:W-:Y:S01]  /*3390*/  BSSY B1, `(.L_x_92) ;  /* 0x0000009000017945 */ /* 0x000fe20003800000 */
[----:B------:R-:W-:-:S03]  /*33a0*/  IMAD.WIDE.U32 R104, R59, R20, R104 ;  /* 0x000000143b687225 */ /* 0x000fc600078e0068 */
[----:B------:R2:W-:Y:S01]  /*33b0*/  @!P3 STG.E.U8 desc[UR38][R12.64+0x38], R57 ;  /* 0x000038390c00b986 */ /* 0x0005e2000c101126 */
[----:B----4-:R-:W-:Y:S01]  /*33c0*/  IMAD.X R61, RZ, RZ, R11, P2 ;  /* 0x000000ffff3d7224 */ /* 0x010fe200010e060b */
[----:B------:R-:W-:-:S05]  /*33d0*/  IADD3 R100, P4, P3, R100, R14, R104 ;  /* 0x0000000e64647210 */ /* 0x000fca0007b9e068 */
[----:B------:R-:W-:Y:S08]  /*33e0*/  @P0 BRA `(.L_x_93) ;  /* 0x00000000000c0947 */ /* 0x000ff00003800000 */
[----:B------:R-:W4:Y:S02]  /*33f0*/  LDG.E.U8 R97, desc[UR38][R102.64+0x39] ;  /* 0x0000392666617981 */ /* 0x000f24000c1e1100 */
[----:B----4-:R-:W-:-:S05]  /*3400*/  PRMT R11, R97, 0x8880, RZ ;  /* 0x00008880610b7816 */ /* 0x010fca00000000ff */
[----:B------:R-:W-:-:S07]  /*3410*/  IMAD R88, R11, R90, RZ ;  /* 0x0000005a0b587224 */ /* 0x000fce00078e02ff */
.L_x_93:
[----:B------:R-:W-:Y:S05]  /*3420*/  BSYNC B1 ;  /* 0x0000000000017941 */ /* 0x000fea0003800000 */
.L_x_92:
[----:B------:R-:W-:Y:S01]  /*3430*/  @!P0 IMAD R85, R85, R89, R88 ;  /* 0x0000005955558224 */ /* 0x000fe200078e0258 */
[----:B------:R-:W-:Y:S01]  /*3440*/  ISETP.LT.OR P2, PT, R3, 0x39, !P1 ;  /* 0x000000390300780c */ /* 0x000fe20004f41670 */
[----:B------:R-:W-:Y:S01]  /*3450*/  IMAD R10, R61, R20, RZ ;  /* 0x000000143d0a7224 */ /* 0x000fe200078e02ff */
[----:B------:R-:W-:Y:S01]  /*3460*/  BSSY B1, `(.L_x_94) ;  /* 0x0000008000017945 */ /* 0x000fe20003800000 */
[----:B------:R-:W-:Y:S01]  /*3470*/  ISETP.LT.OR P1, PT, R3, 0x3a, !P1 ;  /* 0x0000003a0300780c */ /* 0x000fe20004f21670 */
[----:B------:R4:W-:Y:S01]  /*3480*/  @!P0 STG.E.U8 desc[UR38][R12.64+0x39], R85 ;  /* 0x000039550c008986 */ /* 0x0009e2000c101126 */
[----:B--2---:R-:W-:-:S08]  /*3490*/  IMAD R57, R59, R21, R10 ;  /* 0x000000153b397224 */ /* 0x004fd000078e020a */
[----:B------:R-:W-:Y:S05]  /*34a0*/  @P2 BRA `(.L_x_95) ;  /* 0x00000000000c2947 */ /* 0x000fea0003800000 */
[----:B------:R-:W2:Y:S02]  /*34b0*/  LDG.E.U8 R97, desc[UR38][R106.64+0x38] ;  /* 0x000038266a617981 */ /* 0x000ea4000c1e1100 */
[----:B--2---:R-:W-:-:S05]  /*34c0*/  PRMT R11, R97, 0x8880, RZ ;  /* 0x00008880610b7816 */ /* 0x004fca00000000ff */
[----:B------:R-:W-:-:S07]  /*34d0*/  IMAD R88, R11, R90, RZ ;  /* 0x0000005a0b587224 */ /* 0x000fce00078e02ff */
.L_x_95:
[----:B------:R-:W-:Y:S05]  /*34e0*/  BSYNC B1 ;  /* 0x0000000000017941 */ /* 0x000fea0003800000 */
.L_x_94:
[----:B------:R-:W-:Y:S01]  /*34f0*/  @!P2 IMAD R11, R86, R89, R88 ;  /* 0x00000059560ba224 */ /* 0x000fe200078e0258 */
[----:B------:R-:W-:Y:S01]  /*3500*/  BSSY B1, `(.L_x_96) ;  /* 0x0000008000017945 */ /* 0x000fe20003800000 */
[----:B------:R-:W-:Y:S02]  /*3510*/  IMAD.IADD R104, R57, 0x1, R105 ;  /* 0x0000000139687824 */ /* 0x000fe400078e0269 */
[----:B------:R-:W-:Y:S01]  /*3520*/  IMAD.WIDE.U32 R20, R59, R20, R98 ;  /* 0x000000143b147225 */ /* 0x000fe200078e0062 */
[----:B------:R2:W-:Y:S01]  /*3530*/  @!P2 STG.E.U8 desc[UR38][R4.64+0x38], R11 ;  /* 0x0000380b0400a986 */ /* 0x0005e2000c101126 */
[----:B------:R-:W-:Y:S05]  /*3540*/  @P1 BRA `(.L_x_97) ;  /* 0x00000000000c1947 */ /* 0x000fea0003800000 */
[----:B------:R-:W2:Y:S02]  /*3550*/  LDG.E.U8 R97, desc[UR38][R106.64+0x39] ;  /* 0x000039266a617981 */ /* 0x000ea4000c1e1100 */
[----:B--2---:R-:W-:-:S05]  /*3560*/  PRMT R11, R97, 0x8880, RZ ;  /* 0x00008880610b7816 */ /* 0x004fca00000000ff */
[----:B------:R-:W-:-:S07]  /*3570*/  IMAD R88, R11, R90, RZ ;  /* 0x0000005a0b587224 */ /* 0x000fce00078e02ff */
.L_x_97:
[----:B------:R-:W-:Y:S05]  /*3580*/  BSYNC B1 ;  /* 0x0000000000017941 */ /* 0x000fea0003800000 */
.L_x_96:
[----:B------:R-:W-:Y:S01]  /*3590*/  @!P1 IMAD R87, R87, R89, R88 ;  /* 0x0000005957579224 */ /* 0x000fe200078e0258 */
[----:B------:R-:W-:Y:S01]  /*35a0*/  IADD3.X R101, R99, R15, R104, P4, P3 ;  /* 0x0000000f63657210 */ /* 0x000fe200027e6468 */
[----:B------:R-:W-:Y:S01]  /*35b0*/  BSSY B1, `(.L_x_98) ;  /* 0x000000d000017945 */ /* 0x000fe20003800000 */
[----:B------:R-:W-:Y:S02]  /*35c0*/  ISETP.GE.AND P3, PT, R108, 0x81, PT ;  /* 0x000000816c00780c */ /* 0x000fe40003f66270 */
[----:B------:R0:W-:Y:S01]  /*35d0*/  @!P1 STG.E.U8 desc[UR38][R4.64+0x39], R87 ;  /* 0x0000395704009986 */ /* 0x0001e2000c101126 */
[----:B------:R-:W-:Y:S02]  /*35e0*/  IADD3 R14, P2, R20, R14, RZ ;  /* 0x0000000e140e7210 */ /* 0x000fe40007f5e0ff */
[----:B------:R-:W-:Y:S02]  /*35f0*/  ISETP.LT.OR P1, PT, R3, 0x1, !P3 ;  /* 0x000000010300780c */ /* 0x000fe40005f21670 */
[----:B------:R-:W-:-:S02]  /*3600*/  ISETP.GE.AND P0, PT, R108, 0x89, PT ;  /* 0x000000896c00780c */ /* 0x000fc40003f06270 */
[----:B------:R-:W-:Y:S02]  /*3610*/  IADD3.X R15, R15, R21, R57, P2, !PT ;  /* 0x000000150f0f7210 */ /* 0x000fe400017fe439 */
[C---:B------:R-:W-:Y:S02]  /*3620*/  ISETP.LT.OR P2, PT, R3.reuse, 0x2, !P3 ;  /* 0x000000020300780c */ /* 0x040fe40005f41670 */
[----:B------:R-:W-:-:S05]  /*3630*/  ISETP.LT.OR P4, PT, R3, 0x1, !P0 ;  /* 0x000000010300780c */ /* 0x000fca0004781670 */
[----:B0-----:R-:W-:Y:S08]  /*3640*/  @P1 BRA `(.L_x_99) ;  /* 0x00000000000c1947 */ /* 0x001ff00003800000 */
[----:B------:R-:W2:Y:S02]  /*3650*/  LDG.E.U8 R97, desc[UR38][R14.64] ;  /* 0x000000260e617981 */ /* 0x000ea4000c1e1100 */
[----:B--23--:R-:W-:-:S05]  /*3660*/  PRMT R5, R97, 0x8880, RZ ;  /* 0x0000888061057816 */ /* 0x00cfca00000000ff */
[----:B------:R-:W-:-:S07]  /*3670*/  IMAD R88, R5, R90, RZ ;  /* 0x0000005a05587224 */ /* 0x000fce00078e02ff */
.L_x_99:
[----:B------:R-:W-:Y:S05]  /*3680*/  BSYNC B1 ;  /* 0x0000000000017941 */ /* 0x000fea0003800000 */
.L_x_98:
[----:B--23--:R-:W-:Y:S01]  /*3690*/  @!P1 IMAD R5, R24, R89, R88 ;  /* 0x0000005918059224 */ /* 0x00cfe200078e0258 */
[----:B------:R-:W-:Y:S04]  /*36a0*/  BSSY B1, `(.L_x_100) ;  /* 0x0000006000017945 */ /* 0x000fe80003800000 */
[----:B------:R0:W-:Y:S01]  /*36b0*/  @!P1 STG.E.U8 desc[UR38][R6.64], R5 ;  /* 0x0000000506009986 */ /* 0x0001e2000c101126 */
[----:B------:R-:W-:Y:S05]  /*36c0*/  @P2 BRA `(.L_x_101) ;  /* 0x00000000000c2947 */ /* 0x000fea0003800000 */
[----:B------:R-:W0:Y:S02]  /*36d0*/  LDG.E.U8 R97, desc[UR38][R14.64+0x1] ;  /* 0x000001260e617981 */ /* 0x000e24000c1e1100 */
[----:B0-----:R-:W-:-:S05]  /*36e0*/  PRMT R5, R97, 0x8880, RZ ;  /* 0x0000888061057816 */ /* 0x001fca00000000ff */
[----:B------:R-:W-:-:S07]  /*36f0*/  IMAD R88, R5, R90, RZ ;  /* 0x0000005a05587224 */ /* 0x000fce00078e02ff */
.L_x_101:
[----:B------:R-:W-:Y:S05]  /*3700*/  BSYNC B1 ;  /* 0x0000000000017941 */ /* 0x000fea0003800000 */
.L_x_100:
[----:B------:R-:W-:Y:S01]  /*3710*/  @!P2 IMAD R25, R25, R89, R88 ;  /* 0x000000591919a224 */ /* 0x000fe200078e0258 */
[----:B------:R-:W-:Y:S04]  /*3720*/  BSSY B1, `(.L_x_102) ;  /* 0x0000006000017945 */ /* 0x000fe80003800000 */
[----:B------:R2:W-:Y:S01]  /*3730*/  @!P2 STG.E.U8 desc[UR38][R6.64+0x1], R25 ;  /* 0x000001190600a986 */ /* 0x0005e2000c101126 */
[----:B------:R-:W-:Y:S05]  /*3740*/  @P4 BRA `(.L_x_103) ;  /* 0x00000000000c4947 */ /* 0x000fea0003800000 */
[----:B------:R-:W0:Y:S02]  /*3750*/  LDG.E.U8 R97, desc[UR38][R100.64] ;  /* 0x0000002664617981 */ /* 0x000e24000c1e1100 */
[----:B0-----:R-:W-:-:S05]  /*3760*/  PRMT R5, R97, 0x8880, RZ ;  /* 0x0000888061057816 */ /* 0x001fca00000000ff */
[----:B------:R-:W-:-:S07]  /*3770*/  IMAD R88, R5, R90, RZ ;  /* 0x0000005a05587224 */ /* 0x000fce00078e02ff */
.L_x_103:
[----:B------:R-:W-:Y:S05]  /*3780*/  BSYNC B1 ;  /* 0x0000000000017941 */ /* 0x000fea0003800000 */
.L_x_102:
[C---:B------:R-:W-:Y:S01]  /*3790*/  ISETP.LT.OR P1, PT, R3.reuse, 0x2, !P0 ;  /* 0x000000020300780c */ /* 0x040fe20004721670 */
[----:B0-----:R-:W-:Y:S01]  /*37a0*/  @!P4 IMAD R5, R26, R89, R88 ;  /* 0x000000591a05c224 */ /* 0x001fe200078e0258 */
[----:B------:R-:W-:Y:S01]  /*37b0*/  BSSY B1, `(.L_x_104) ;  /* 0x0000008000017945 */ /* 0x000fe20003800000 */
[----:B------:R-:W-:-:S03]  /*37c0*/  ISETP.LT.OR P2, PT, R3, 0x9, !P3 ;  /* 0x000000090300780c */ /* 0x000fc60005f41670 */
[----:B------:R0:W-:Y:S01]  /*37d0*/  @!P4 STG.E.U8 desc[UR38][R8.64], R5 ;  /* 0x000000050800c986 */ /* 0x0001e2000c101126 */
[----:B------:R-:W-:-:S06]  /*37e0*/  ISETP.LT.OR P4, PT, R3, 0xa, !P3 ;  /* 0x0000000a0300780c */ /* 0x000fcc0005f81670 */
[----:B------:R-:W-:Y:S07]  /*37f0*/  @P1 BRA `(.L_x_105) ;  /* 0x00000000000c1947 */ /* 0x000fee0003800000 */
[----:B------:R-:W0:Y:S02]  /*3800*/  LDG.E.U8 R97, desc[UR38][R100.64+0x1] ;  /* 0x0000012664617981 */ /* 0x000e24000c1e1100 */
[----:B0-----:R-:W-:-:S05]  /*3810*/  PRMT R5, R97, 0x8880, RZ ;  /* 0x0000888061057816 */ /* 0x001fca00000000ff */
[----:B------:R-:W-:-:S07]  /*3820*/  IMAD R88, R5, R90, RZ ;  /* 0x0000005a05587224 */ /* 0x000fce00078e02ff */
.L_x_105:
[----:B------:R-:W-:Y:S05]  /*3830*/  BSYNC B1 ;  /* 0x0000000000017941 */ /* 0x000fea0003800000 */
.L_x_104:
[----:B------:R-:W-:Y:S01]  /*3840*/  @!P1 IMAD R27, R27, R89, R88 ;  /* 0x000000591b1b9224 */ /* 0x000fe200078e0258 */
[----:B------:R-:W-:Y:S04]  /*3850*/  BSSY B1, `(.L_x_106) ;  /* 0x0000006000017945 */ /* 0x000fe80003800000 */
[----:B------:R3:W-:Y:S01]  /*3860*/  @!P1 STG.E.U8 desc[UR38][R8.64+0x1], R27 ;  /* 0x0000011b08009986 */ /* 0x0007e2000c101126 */
[----:B------:R-:W-:Y:S05]  /*3870*/  @P2 BRA `(.L_x_107) ;  /* 0x00000000000c2947 */ /* 0x000fea0003800000 */
[----:B------:R-:W0:Y:S02]  /*3880*/  LDG.E.U8 R97, desc[UR38][R14.64+0x8] ;  /* 0x000008260e617981 */ /* 0x000e24000c1e1100 */
[----:B0-----:R-:W-:-:S05]  /*3890*/  PRMT R5, R97, 0x8880, RZ ;  /* 0x0000888061057816 */ /* 0x001fca00000000ff */
[----:B------:R-:W-:-:S07]  /*38a0*/  IMAD R88, R5, R90, RZ ;  /* 0x0000005a05587224 */ /* 0x000fce00078e02ff */
.L_x_107:
[----:B------:R-:W-:Y:S05]  /*38b0*/  BSYNC B1 ;  /* 0x0000000000017941 */ /* 0x000fea0003800000 */
.L_x_106:
[----:B0-----:R-:W-:Y:S01]  /*38c0*/  @!P2 IMAD R5, R28, R89, R88 ;  /* 0x000000591c05a224 */ /* 0x001fe200078e0258 */
[----:B------:R-:W-:Y:S04]  /*38d0*/  BSSY B1, `(.L_x_108) ;  /* 0x0000006000017945 */ /* 0x000fe80003800000 */
[----:B------:R0:W-:Y:S01]  /*38e0*/  @!P2 STG.E.U8 desc[UR38][R6.64+0x8], R5 ;  /* 0x000008050600a986 */ /* 0x0001e2000c101126 */
[----:B------:R-:W-:Y:S05]  /*38f0*/  @P4 BRA `(.L_x_109) ;  /* 0x00000000000c4947 */ /* 0x000fea0003800000 */
[----:B------:R-:W0:Y:S02]  /*3900*/  LDG.E.U8 R97, desc[UR38][R14.64+0x9] ;  /* 0x000009260e617981 */ /* 0x000e24000c1e1100 */
[----:B0-----:R-:W-:-:S05]  /*3910*/  PRMT R5, R97, 0x8880, RZ ;  /* 0x0000888061057816 */ /* 0x001fca00000000ff */
[----:B------:R-:W-:-:S07]  /*3920*/  IMAD R88, R5, R90, RZ ;  /* 0x0000005a05587224 */ /* 0x000fce00078e02ff */
.L_x_109:
[----:B------:R-:W-:Y:S05]  /*3930*/  BSYNC B1 ;  /* 0x0000000000017941 */ /* 0x000fea0003800000 */
.L_x_108:
[----:B------:R-:W-:Y:S01]  /*3940*/  ISETP.LT.OR P1, PT, R3, 0x9, !P0 ;  /* 0x000000090300780c */ /* 0x000fe20004721670 */
[----:B------:R-:W-:Y:S01]  /*3950*/  @!P4 IMAD R29, R29, R89, R88 ;  /* 0x000000591d1dc224 */ /* 0x000fe200078e0258 */
        /* <DEDUP_REMOVED lines=8> */
.L_x_111:
[----:B------:R-:W-:Y:S05]  /*39e0*/  BSYNC B1 ;  /* 0x0000000000017941 */ /* 0x000fea0003800000 */
.L_x_110:
[----:B0-----:R-:W-:Y:S01]  /*39f0*/  @!P1 IMAD R5, R30, R89, R88 ;  /* 0x000000591e059224 */ /* 0x001fe200078e0258 */
[----:B------:R-:W-:Y:S04]  /*3a00*/  BSSY B1, `(.L_x_112) ;  /* 0x0000006000017945 */ /* 0x000fe80003800000 */
[----:B------:R0:W-:Y:S01]  /*3a10*/  @!P1 STG.E.U8 desc[UR38][R8.64+0x8], R5 ;  /* 0x0000080508009986 */ /* 0x0001e2000c101126 */
[----:B------:R-:W-:Y:S05]  /*3a20*/  @P2 BRA `(.L_x_113) ;  /* 0x00000000000c2947 */ /* 0x000fea0003800000 */
[----:B------:R-:W0:Y:S02]  /*3a30*/  LDG.E.U8 R97, desc[UR38][R100.64+0x9] ;  /* 0x0000092664617981 */ /* 0x000e24000c1e1100 */
[----:B0-----:R-:W-:-:S05]  /*3a40*/  PRMT R5, R97, 0x8880, RZ ;  /* 0x0000888061057816 */ /* 0x001fca00000000ff */
[----:B------:R-:W-:-:S07]  /*3a50*/  IMAD R88, R5, R90, RZ ;  /* 0x0000005a05587224 */ /* 0x000fce00078e02ff */
.L_x_113:
[----:B------:R-:W-:Y:S05]  /*3a60*/  BSYNC B1 ;  /* 0x0000000000017941 */ /* 0x000fea0003800000 */
.L_x_112:
[----:B------:R-:W-:Y:S01]  /*3a70*/  @!P2 IMAD R31, R31, R89, R88 ;  /* 0x000000591f1fa224 */ /* 0x000fe200078e0258 */
[----:B------:R-:W-:Y:S04]  /*3a80*/  BSSY B1, `(.L_x_114) ;  /* 0x0000006000017945 */ /* 0x000fe80003800000 */
[----:B------:R0:W-:Y:S01]  /*3a90*/  @!P2 STG.E.U8 desc[UR38][R8.64+0x9], R31 ;  /* 0x0000091f0800a986 */ /* 0x0001e2000c101126 */
[----:B------:R-:W-:Y:S05]  /*3aa0*/  @P4 BRA `(.L_x_115) ;  /* 0x00000000000c4947 */ /* 0x000fea0003800000 */
[----:B------:R-:W0:Y:S02]  /*3ab0*/  LDG.E.U8 R97, desc[UR38][R14.64+0x10] ;  /* 0x000010260e617981 */ /* 0x000e24000c1e1100 */
[----:B0-----:R-:W-:-:S05]  /*3ac0*/  PRMT R5, R97, 0x8880, RZ ;  /* 0x0000888061057816 */ /* 0x001fca00000000ff */
[----:B------:R-:W-:-:S07]  /*3ad0*/  IMAD R88, R5, R90, RZ ;  /* 0x0000005a05587224 */ /* 0x000fce00078e02ff */
.L_x_115:
[----:B------:R-:W-:Y:S05]  /*3ae0*/  BSYNC B1 ;  /* 0x0000000000017941 */ /* 0x000fea0003800000 */
.L_x_114:
        /* <DEDUP_REMOVED lines=10> */
.L_x_117:
[----:B------:R-:W-:Y:S05]  /*3b90*/  BSYNC B1 ;  /* 0x0000000000017941 */ /* 0x000fea0003800000 */
.L_x_116:
[----:B------:R-:W-:Y:S01]  /*3ba0*/  @!P1 IMAD R33, R33, R89, R88 ;  /* 0x0000005921219224 */ /* 0x000fe200078e0258 */
[----:B------:R-:W-:Y:S04]  /*3bb0*/  BSSY B1, `(.L_x_118) ;  /* 0x0000006000017945 */ /* 0x000fe80003800000 */
[----:B------:R0:W-:Y:S01]  /*3bc0*/  @!P1 STG.E.U8 desc[UR38][R6.64+0x11], R33 ;  /* 0x0000112106009986 */ /* 0x0001e2000c101126 */
[----:B------:R-:W-:Y:S05]  /*3bd0*/  @P2 BRA `(.L_x_119) ;  /* 0x00000000000c2947 */ /* 0x000fea0003800000 */
[----:B------:R-:W0:Y:S02]  /*3be0*/  LDG.E.U8 R97, desc[UR38][R100.64+0x10] ;  /* 0x0000102664617981 */ /* 0x000e24000c1e1100 */
[----:B0-----:R-:W-:-:S05]  /*3bf0*/  PRMT R5, R97, 0x8880, RZ ;  /* 0x0000888061057816 */ /* 0x001fca00000000ff */
[----:B------:R-:W-:-:S07]  /*3c00*/  IMAD R88, R5, R90, RZ ;  /* 0x0000005a05587224 */ /* 0x000fce00078e02ff */
.L_x_119:
[----:B------:R-:W-:Y:S05]  /*3c10*/  BSYNC B1 ;  /* 0x0000000000017941 */ /* 0x000fea0003800000 */
.L_x_118:
[----:B0-----:R-:W-:Y:S01]  /*3c20*/  @!P2 IMAD R5, R34, R89, R88 ;  /* 0x000000592205a224 */ /* 0x001fe200078e0258 */
[----:B------:R-:W-:Y:S04]  /*3c30*/  BSSY B1, `(.L_x_120) ;  /* 0x0000006000017945 */ /* 0x000fe80003800000 */
[----:B------:R0:W-:Y:S01]  /*3c40*/  @!P2 STG.E.U8 desc[UR38][R8.64+0x10], R5 ;  /* 0x000010050800a986 */ /* 0x0001e2000c101126 */
[----:B------:R-:W-:Y:S05]  /*3c50*/  @P4 BRA `(.L_x_121) ;  /* 0x00000000000c4947 */ /* 0x000fea0003800000 */
[----:B------:R-:W0:Y:S02]  /*3c60*/  LDG.E.U8 R97, desc[UR38][R100.64+0x11] ;  /* 0x0000112664617981 */ /* 0x000e24000c1e1100 */
[----:B0-----:R-:W-:-:S05]  /*3c70*/  PRMT R5, R97, 0x8880, RZ ;  /* 0x0000888061057816 */ /* 0x001fca00000000ff */
[----:B------:R-:W-:-:S07]  /*3c80*/  IMAD R88, R5, R90, RZ ;  /* 0x0000005a05587224 */ /* 0x000fce00078e02ff */
.L_x_121:
[----:B------:R-:W-:Y:S05]  /*3c90*/  BSYNC B1 ;  /* 0x0000000000017941 */ /* 0x000fea0003800000 */
.L_x_120:
        /* <DEDUP_REMOVED lines=10> */
.L_x_123:
[----:B------:R-:W-:Y:S05]  /*3d40*/  BSYNC B1 ;  /* 0x0000000000017941 */ /* 0x000fea0003800000 */
.L_x_122:
[----:B0-----:R-:W-:Y:S01]  /*3d50*/  @!P1 IMAD R5, R36, R89, R88 ;  /* 0x0000005924059224 */ /* 0x001fe200078e0258 */
[----:B------:R-:W-:Y:S04]  /*3d60*/  BSSY B1, `(.L_x_124) ;  /* 0x0000006000017945 */ /* 0x000fe80003800000 */
[----:B------:R0:W-:Y:S01]  /*3d70*/  @!P1 STG.E.U8 desc[UR38][R6.64+0x18], R5 ;  /* 0x0000180506009986 */ /* 0x0001e2000c101126 */
[----:B------:R-:W-:Y:S05]  /*3d80*/  @P2 BRA `(.L_x_125) ;  /* 0x00000000000c2947 */ /* 0x000fea0003800000 */
[----:B------:R-:W0:Y:S02]  /*3d90*/  LDG.E.U8 R97, desc[UR38][R14.64+0x19] ;  /* 0x000019260e617981 */ /* 0x000e24000c1e1100 */
[----:B0-----:R-:W-:-:S05]  /*3da0*/  PRMT R5, R97, 0x8880, RZ ;  /* 0x0000888061057816 */ /* 0x001fca00000000ff */
[----:B------:R-:W-:-:S07]  /*3db0*/  IMAD R88, R5, R90, RZ ;  /* 0x0000005a05587224 */ /* 0x000fce00078e02ff */
.L_x_125:
[----:B------:R-:W-:Y:S05]  /*3dc0*/  BSYNC B1 ;  /* 0x0000000000017941 */ /* 0x000fea0003800000 */
.L_x_124:
[----:B------:R-:W-:Y:S01]  /*3dd0*/  @!P2 IMAD R37, R37, R89, R88 ;  /* 0x000000592525a224 */ /* 0x000fe200078e0258 */
[----:B------:R-:W-:Y:S04]  /*3de0*/  BSSY B1, `(.L_x_126) ;  /* 0x0000006000017945 */ /* 0x000fe80003800000 */
[----:B------:R0:W-:Y:S01]  /*3df0*/  @!P2 STG.E.U8 desc[UR38][R6.64+0x19], R37 ;  /* 0x000019250600a986 */ /* 0x0001e2000c101126 */
[----:B------:R-:W-:Y:S05]  /*3e00*/  @P4 BRA `(.L_x_127) ;  /* 0x00000000000c4947 */ /* 0x000fea0003800000 */
[----:B------:R-:W0:Y:S02]  /*3e10*/  LDG.E.U8 R97, desc[UR38][R100.64+0x18] ;  /* 0x0000182664617981 */ /* 0x000e24000c1e1100 */
[----:B0-----:R-:W-:-:S05]  /*3e20*/  PRMT R5, R97, 0x8880, RZ ;  /* 0x0000888061057816 */ /* 0x001fca00000000ff */
[----:B------:R-:W-:-:S07]  /*3e30*/  IMAD R88, R5, R90, RZ ;  /* 0x0000005a05587224 */ /* 0x000fce00078e02ff */
.L_x_127:
[----:B------:R-:W-:Y:S05]  /*3e40*/  BSYNC B1 ;  /* 0x0000000000017941 */ /* 0x000fea0003800000 */
.L_x_126:
        /* <DEDUP_REMOVED lines=10> */
.L_x_129:
[----:B------:R-:W-:Y:S05]  /*3ef0*/  BSYNC B1 ;  /* 0x0000000000017941 */ /* 0x000fea0003800000 */
.L_x_128:
[----:B------:R-:W-:Y:S01]  /*3f00*/  @!P1 IMAD R39, R39, R89, R88 ;  /* 0x0000005927279224 */ /* 0x000fe200078e0258 */
[----:B------:R-:W-:Y:S04]  /*3f10*/  BSSY B1, `(.L_x_130) ;  /* 0x0000006000017945 */ /* 0x000fe80003800000 */
[----:B------:R0:W-:Y:S01]  /*3f20*/  @!P1 STG.E.U8 desc[UR38][R8.64+0x19], R39 ;  /* 0x0000192708009986 */ /* 0x0001e2000c101126 */
[----:B------:R-:W-:Y:S05]  /*3f30*/  @P2 BRA `(.L_x_131) ;  /* 0x00000000000c2947 */ /* 0x000fea0003800000 */
[----:B------:R-:W0:Y:S02]  /*3f40*/  LDG.E.U8 R97, desc[UR38][R14.64+0x20] ;  /* 0x000020260e617981 */ /* 0x000e24000c1e1100 */
[----:B0-----:R-:W-:-:S05]  /*3f50*/  PRMT R5, R97, 0x8880, RZ ;  /* 0x0000888061057816 */ /* 0x001fca00000000ff */
[----:B------:R-:W-:-:S07]  /*3f60*/  IMAD R88, R5, R90, RZ ;  /* 0x0000005a05587224 */ /* 0x000fce00078e02ff */
.L_x_131:
[----:B------:R-:W-:Y:S05]  /*3f70*/  BSYNC B1 ;  /* 0x0000000000017941 */ /* 0x000fea0003800000 */
.L_x_130:
[----:B0-----:R-:W-:Y:S01]  /*3f80*/  @!P2 IMAD R5, R40, R89, R88 ;  /* 0x000000592805a224 */ /* 0x001fe200078e0258 */
[----:B------:R-:W-:Y:S04]  /*3f90*/  BSSY B1, `(.L_x_132) ;  /* 0x0000006000017945 */ /* 0x000fe80003800000 */
[----:B------:R0:W-:Y:S01]  /*3fa0*/  @!P2 STG.E.U8 desc[UR38][R6.64+0x20], R5 ;  /* 0x000020050600a986 */ /* 0x0001e2000c101126 */
[----:B------:R-:W-:Y:S05]  /*3fb0*/  @P4 BRA `(.L_x_133) ;  /* 0x00000000000c4947 */ /* 0x000fea0003800000 */
[----:B------:R-:W0:Y:S02]  /*3fc0*/  LDG.E.U8 R97, desc[UR38][R14.64+0x21] ;  /* 0x000021260e617981 */ /* 0x000e24000c1e1100 */
[----:B0-----:R-:W-:-:S05]  /*3fd0*/  PRMT R5, R97, 0x8880, RZ ;  /* 0x0000888061057816 */ /* 0x001fca00000000ff */
[----:B------:R-:W-:-:S07]  /*3fe0*/  IMAD R88, R5, R90, RZ ;  /* 0x0000005a05587224 */ /* 0x000fce00078e02ff */
.L_x_133:
[----:B------:R-:W-:Y:S05]  /*3ff0*/  BSYNC B1 ;  /* 0x0000000000017941 */ /* 0x000fea0003800000 */
.L_x_132:
        /* <DEDUP_REMOVED lines=10> */
.L_x_135:
[----:B------:R-:W-:Y:S05]  /*40a0*/  BSYNC B1 ;  /* 0x0000000000017941 */ /* 0x000fea0003800000 */
.L_x_134:
[----:B0-----:R-:W-:Y:S01]  /*40b0*/  @!P1 IMAD R5, R42, R89, R88 ;  /* 0x000000592a059224 */ /* 0x001fe200078e0258 */
[----:B------:R-:W-:Y:S04]  /*40c0*/  BSSY B1, `(.L_x_136) ;  /* 0x0000006000017945 */ /* 0x000fe80003800000 */
[----:B------:R0:W-:Y:S01]  /*40d0*/  @!P1 STG.E.U8 desc[UR38][R8.64+0x20], R5 ;  /* 0x0000200508009986 */ /* 0x0001e2000c101126 */
[----:B------:R-:W-:Y:S05]  /*40e0*/  @P2 BRA `(.L_x_137) ;  /* 0x00000000000c2947 */ /* 0x000fea0003800000 */
[----:B------:R-:W0:Y:S02]  /*40f0*/  LDG.E.U8 R97, desc[UR38][R100.64+0x21] ;  /* 0x0000212664617981 */ /* 0x000e24000c1e1100 */
[----:B0-----:R-:W-:-:S05]  /*4100*/  PRMT R5, R97, 0x8880, RZ ;  /* 0x0000888061057816 */ /* 0x001fca00000000ff */
[----:B------:R-:W-:-:S07]  /*4110*/  IMAD R88, R5, R90, RZ ;  /* 0x0000005a05587224 */ /* 0x000fce00078e02ff */
.L_x_137:
[----:B------:R-:W-:Y:S05]  /*4120*/  BSYNC B1 ;  /* 0x0000000000017941 */ /* 0x000fea0003800000 */
.L_x_136:
[----:B------:R-:W-:Y:S01]  /*4130*/  @!P2 IMAD R43, R43, R89, R88 ;  /* 0x000000592b2ba224 */ /* 0x000fe200078e0258 */
[----:B------:R-:W-:Y:S04]  /*4140*/  BSSY B1, `(.L_x_138) ;  /* 0x0000006000017945 */ /* 0x000fe80003800000 */
[----:B------:R0:W-:Y:S01]  /*4150*/  @!P2 STG.E.U8 desc[UR38][R8.64+0x21], R43 ;  /* 0x0000212b0800a986 */ /* 0x0001e2000c101126 */
[----:B------:R-:W-:Y:S05]  /*4160*/  @P4 BRA `(.L_x_139) ;  /* 0x00000000000c4947 */ /* 0x000fea0003800000 */
[----:B------:R-:W0:Y:S02]  /*4170*/  LDG.E.U8 R97, desc[UR38][R14.64+0x28] ;  /* 0x000028260e617981 */ /* 0x000e24000c1e1100 */
[----:B0-----:R-:W-:-:S05]  /*4180*/  PRMT R5, R97, 0x8880, RZ ;  /* 0x0000888061057816 */ /* 0x001fca00000000ff */
[----:B------:R-:W-:-:S07]  /*4190*/  IMAD R88, R5, R90, RZ ;  /* 0x0000005a05587224 */ /* 0x000fce00078e02ff */
.L_x_139:
[----:B------:R-:W-:Y:S05]  /*41a0*/  BSYNC B1 ;  /* 0x0000000000017941 */ /* 0x000fea0003800000 */
.L_x_138:
        /* <DEDUP_REMOVED lines=10> */
.L_x_141:
[----:B------:R-:W-:Y:S05]  /*4250*/  BSYNC B1 ;  /* 0x0000000000017941 */ /* 0x000fea0003800000 */
.L_x_140:
[----:B------:R-:W-:Y:S01]  /*4260*/  @!P1 IMAD R45, R45, R89, R88 ;  /* 0x000000592d2d9224 */ /* 0x000fe200078e0258 */
[----:B------:R-:W-:Y:S04]  /*4270*/  BSSY B1, `(.L_x_142) ;  /* 0x0000006000017945 */ /* 0x000fe80003800000 */
[----:B------:R0:W-:Y:S01]  /*4280*/  @!P1 STG.E.U8 desc[UR38][R6.64+0x29], R45 ;  /* 0x0000292d06009986 */ /* 0x0001e2000c101126 */
[----:B------:R-:W-:Y:S05]  /*4290*/  @P2 BRA `(.L_x_143) ;  /* 0x00000000000c2947 */ /* 0x000fea0003800000 */
[----:B------:R-:W0:Y:S02]  /*42a0*/  LDG.E.U8 R97, desc[UR38][R100.64+0x28] ;  /* 0x0000282664617981 */ /* 0x000e24000c1e1100 */
[----:B0-----:R-:W-:-:S05]  /*42b0*/  PRMT R5, R97, 0x8880, RZ ;  /* 0x0000888061057816 */ /* 0x001fca00000000ff */
[----:B------:R-:W-:-:S07]  /*42c0*/  IMAD R88, R5, R90, RZ ;  /* 0x0000005a05587224 */ /* 0x000fce00078e02ff */
.L_x_143:
[----:B------:R-:W-:Y:S05]  /*42d0*/  BSYNC B1 ;  /* 0x0000000000017941 */ /* 0x000fea0003800000 */
.L_x_142:
[----:B0-----:R-:W-:Y:S01]  /*42e0*/  @!P2 IMAD R5, R46, R89, R88 ;  /* 0x000000592e05a224 */ /* 0x001fe200078e0258 */
[----:B------:R-:W-:Y:S04]  /*42f0*/  BSSY B1, `(.L_x_144) ;  /* 0x0000006000017945 */ /* 0x000fe80003800000 */
[----:B------:R0:W-:Y:S01]  /*4300*/  @!P2 STG.E.U8 desc[UR38][R8.64+0x28], R5 ;  /* 0x000028050800a986 */ /* 0x0001e2000c101126 */
[----:B------:R-:W-:Y:S05]  /*4310*/  @P4 BRA `(.L_x_145) ;  /* 0x00000000000c4947 */ /* 0x000fea0003800000 */
[----:B------:R-:W0:Y:S02]  /*4320*/  LDG.E.U8 R97, desc[UR38][R100.64+0x29] ;  /* 0x0000292664617981 */ /* 0x000e24000c1e1100 */
[----:B0-----:R-:W-:-:S05]  /*4330*/  PRMT R5, R97, 0x8880, RZ ;  /* 0x0000888061057816 */ /* 0x001fca00000000ff */
[----:B------:R-:W-:-:S07]  /*4340*/  IMAD R88, R5, R90, RZ ;  /* 0x0000005a05587224 */ /* 0x000fce00078e02ff */
.L_x_145:
[----:B------:R-:W-:Y:S05]  /*4350*/  BSYNC B1 ;  /* 0x0000000000017941 */ /* 0x000fea0003800000 */
.L_x_144:
        /* <DEDUP_REMOVED lines=10> */
.L_x_147:
[----:B------:R-:W-:Y:S05]  /*4400*/  BSYNC B1 ;  /* 0x0000000000017941 */ /* 0x000fea0003800000 */
.L_x_146:
[----:B0-----:R-:W-:Y:S01]  /*4410*/  @!P1 IMAD R5, R48, R89, R88 ;  /* 0x0000005930059224 */ /* 0x001fe200078e0258 */
[----:B------:R-:W-:Y:S04]  /*4420*/  BSSY B1, `(.L_x_148) ;  /* 0x0000006000017945 */ /* 0x000fe80003800000 */
[----:B------:R0:W-:Y:S01]  /*4430*/  @!P1 STG.E.U8 desc[UR38][R6.64+0x30], R5 ;  /* 0x0000300506009986 */ /* 0x0001e2000c101126 */
[----:B------:R-:W-:Y:S05]  /*4440*/  @P2 BRA `(.L_x_149) ;  /* 0x00000000000c2947 */ /* 0x000fea0003800000 */
[----:B------:R-:W0:Y:S02]  /*4450*/  LDG.E.U8 R97, desc[UR38][R14.64+0x31] ;  /* 0x000031260e617981 */ /* 0x000e24000c1e1100 */
[----:B0-----:R-:W-:-:S05]  /*4460*/  PRMT R5, R97, 0x8880, RZ ;  /* 0x0000888061057816 */ /* 0x001fca00000000ff */
[----:B------:R-:W-:-:S07]  /*4470*/  IMAD R88, R5, R90, RZ ;  /* 0x0000005a05587224 */ /* 0x000fce00078e02ff */
.L_x_149:
[----:B------:R-:W-:Y:S05]  /*4480*/  BSYNC B1 ;  /* 0x0000000000017941 */ /* 0x000fea0003800000 */
.L_x_148:
[----:B------:R-:W-:Y:S01]  /*4490*/  @!P2 IMAD R49, R49, R89, R88 ;  /* 0x000000593131a224 */ /* 0x000fe200078e0258 */
[----:B------:R-:W-:Y:S04]  /*44a0*/  BSSY B1, `(.L_x_150) ;  /* 0x0000006000017945 */ /* 0x000fe80003800000 */
[----:B------:R0:W-:Y:S01]  /*44b0*/  @!P2 STG.E.U8 desc[UR38][R6.64+0x31], R49 ;  /* 0x000031310600a986 */ /* 0x0001e2000c101126 */
[----:B------:R-:W-:Y:S05]  /*44c0*/  @P4 BRA `(.L_x_151) ;  /* 0x00000000000c4947 */ /* 0x000fea0003800000 */
[----:B------:R-:W0:Y:S02]  /*44d0*/  LDG.E.U8 R97, desc[UR38][R100.64+0x30] ;  /* 0x0000302664617981 */ /* 0x000e24000c1e1100 */
[----:B0-----:R-:W-:-:S05]  /*44e0*/  PRMT R5, R97, 0x8880, RZ ;  /* 0x0000888061057816 */ /* 0x001fca00000000ff */
[----:B------:R-:W-:-:S07]  /*44f0*/  IMAD R88, R5, R90, RZ ;  /* 0x0000005a05587224 */ /* 0x000fce00078e02ff */
.L_x_151:
[----:B------:R-:W-:Y:S05]  /*4500*/  BSYNC B1 ;  /* 0x0000000000017941 */ /* 0x000fea0003800000 */
.L_x_150:
[C---:B------:R-:W-:Y:S01]  /*4510*/  ISETP.LT.OR P1, PT, R3.reuse, 0x32, !P0 ;  /* 0x000000320300780c */ /* 0x040fe20004721670 */
[----:B0-----:R-:W-:Y:S01]  /*4520*/  @!P4 IMAD R5, R50, R89, R88 ;  /* 0x000000593205c224 */ /* 0x001fe200078e0258 */
[----:B------:R-:W-:Y:S01]  /*4530*/  BSSY B1, `(.L_x_152) ;  /* 0x0000009000017945 */ /* 0x000fe20003800000 */
[C---:B------:R-:W-:Y:S02]  /*4540*/  ISETP.LT.OR P2, PT, R3.reuse, 0x39, !P3 ;  /* 0x000000390300780c */ /* 0x040fe40005f41670 */
[C---:B------:R-:W-:Y:S01]  /*4550*/  ISETP.LT.OR P3, PT, R3.reuse, 0x3a, !P3 ;  /* 0x0000003a0300780c */ /* 0x040fe20005f61670 */
[----:B------:R0:W-:Y:S01]  /*4560*/  @!P4 STG.E.U8 desc[UR38][R8.64+0x30], R5 ;  /* 0x000030050800c986 */ /* 0x0001e2000c101126 */
[----:B------:R-:W-:-:S06]  /*4570*/  ISETP.LT.OR P4, PT, R3, 0x39, !P0 ;  /* 0x000000390300780c */ /* 0x000fcc0004781670 */
[----:B------:R-:W-:Y:S07]  /*4580*/  @P1 BRA `(.L_x_153) ;  /* 0x00000000000c1947 */ /* 0x000fee0003800000 */
[----:B------:R-:W0:Y:S02]  /*4590*/  LDG.E.U8 R97, desc[UR38][R100.64+0x31] ;  /* 0x0000312664617981 */ /* 0x000e24000c1e1100 */
[----:B0-----:R-:W-:-:S05]  /*45a0*/  PRMT R5, R97, 0x8880, RZ ;  /* 0x0000888061057816 */ /* 0x001fca00000000ff */
[----:B------:R-:W-:-:S07]  /*45b0*/  IMAD R88, R5, R90, RZ ;  /* 0x0000005a05587224 */ /* 0x000fce00078e02ff */
.L_x_153:
[----:B------:R-:W-:Y:S05]  /*45c0*/  BSYNC B1 ;  /* 0x0000000000017941 */ /* 0x000fea0003800000 */
.L_x_152:
[----:B------:R-:W-:Y:S01]  /*45d0*/  @!P1 IMAD R51, R51, R89, R88 ;  /* 0x0000005933339224 */ /* 0x000fe200078e0258 */
[----:B------:R-:W-:Y:S04]  /*45e0*/  BSSY B1, `(.L_x_154) ;  /* 0x0000006000017945 */ /* 0x000fe80003800000 */
[----:B------:R0:W-:Y:S01]  /*45f0*/  @!P1 STG.E.U8 desc[UR38][R8.64+0x31], R51 ;  /* 0x0000313308009986 */ /* 0x0001e2000c101126 */
[----:B------:R-:W-:Y:S05]  /*4600*/  @P2 BRA `(.L_x_155) ;  /* 0x00000000000c2947 */ /* 0x000fea0003800000 */
[----:B------:R-:W0:Y:S02]  /*4610*/  LDG.E.U8 R97, desc[UR38][R14.64+0x38] ;  /* 0x000038260e617981 */ /* 0x000e24000c1e1100 */
[----:B0-----:R-:W-:-:S05]  /*4620*/  PRMT R5, R97, 0x8880, RZ ;  /* 0x0000888061057816 */ /* 0x001fca00000000ff */
[----:B------:R-:W-:-:S07]  /*4630*/  IMAD R88, R5, R90, RZ ;  /* 0x0000005a05587224 */ /* 0x000fce00078e02ff */
.L_x_155:
[----:B------:R-:W-:Y:S05]  /*4640*/  BSYNC B1 ;  /* 0x0000000000017941 */ /* 0x000fea0003800000 */
.L_x_154:
[----:B0-----:R-:W-:Y:S01]  /*4650*/  @!P2 IMAD R5, R52, R89, R88 ;  /* 0x000000593405a224 */ /* 0x001fe200078e0258 */
[----:B------:R-:W-:Y:S04]  /*4660*/  BSSY B1, `(.L_x_156) ;  /* 0x0000006000017945 */ /* 0x000fe80003800000 */
[----:B------:R0:W-:Y:S01]  /*4670*/  @!P2 STG.E.U8 desc[UR38][R6.64+0x38], R5 ;  /* 0x000038050600a986 */ /* 0x0001e2000c101126 */
[----:B------:R-:W-:Y:S05]  /*4680*/  @P3 BRA `(.L_x_157) ;  /* 0x00000000000c3947 */ /* 0x000fea0003800000 */
[----:B------:R-:W0:Y:S02]  /*4690*/  LDG.E.U8 R97, desc[UR38][R14.64+0x39] ;  /* 0x000039260e617981 */ /* 0x000e24000c1e1100 */
[----:B0-----:R-:W-:-:S05]  /*46a0*/  PRMT R5, R97, 0x8880, RZ ;  /* 0x0000888061057816 */ /* 0x001fca00000000ff */
[----:B------:R-:W-:-:S07]  /*46b0*/  IMAD R88, R5, R90, RZ ;  /* 0x0000005a05587224 */ /* 0x000fce00078e02ff */
.L_x_157:
[----:B------:R-:W-:Y:S05]  /*46c0*/  BSYNC B1 ;  /* 0x0000000000017941 */ /* 0x000fea0003800000 */
.L_x_156:
[----:B------:R-:W-:Y:S01]  /*46d0*/  @!P3 IMAD R53, R53, R89, R88 ;  /* 0x000000593535b224 */ /* 0x000fe200078e0258 */
[----:B------:R-:W-:Y:S04]  /*46e0*/  BSSY B1, `(.L_x_158) ;  /* 0x0000006000017945 */ /* 0x000fe80003800000 */
[----:B------:R0:W-:Y:S01]  /*46f0*/  @!P3 STG.E.U8 desc[UR38][R6.64+0x39], R53 ;  /* 0x000039350600b986 */ /* 0x0001e2000c101126 */
[----:B------:R-:W-:Y:S05]  /*4700*/  @P4 BRA `(.L_x_159) ;  /* 0x00000000000c4947 */ /* 0x000fea0003800000 */
[----:B------:R-:W0:Y:S02]  /*4710*/  LDG.E.U8 R97, desc[UR38][R100.64+0x38] ;  /* 0x0000382664617981 */ /* 0x000e24000c1e1100 */
[----:B0-----:R-:W-:-:S05]  /*4720*/  PRMT R5, R97, 0x8880, RZ ;  /* 0x0000888061057816 */ /* 0x001fca00000000ff */
[----:B------:R-:W-:-:S07]  /*4730*/  IMAD R88, R5, R90, RZ ;  /* 0x0000005a05587224 */ /* 0x000fce00078e02ff */
.L_x_159:
[----:B------:R-:W-:Y:S05]  /*4740*/  BSYNC B1 ;  /* 0x0000000000017941 */ /* 0x000fea0003800000 */
.L_x_158:
[----:B0-----:R-:W-:Y:S01]  /*4750*/  @!P4 IMAD R5, R54, R89, R88 ;  /* 0x000000593605c224 */ /* 0x001fe200078e0258 */
[----:B------:R-:W-:Y:S01]  /*4760*/  ISETP.LT.OR P0, PT, R3, 0x3a, !P0 ;  /* 0x0000003a0300780c */ /* 0x000fe20004701670 */
[----:B------:R-:W-:Y:S03]  /*4770*/  BSSY B1, `(.L_x_160) ;  /* 0x0000006000017945 */ /* 0x000fe60003800000 */
[----:B------:R0:W-:Y:S09]  /*4780*/  @!P4 STG.E.U8 desc[UR38][R8.64+0x38], R5 ;  /* 0x000038050800c986 */ /* 0x0001f2000c101126 */
[----:B------:R-:W-:Y:S05]  /*4790*/  @P0 BRA `(.L_x_161) ;  /* 0x00000000000c0947 */ /* 0x000fea0003800000 */
[----:B------:R-:W5:Y:S02]  /*47a0*/  LDG.E.U8 R97, desc[UR38][R100.64+0x39] ;  /* 0x0000392664617981 */ /* 0x000f64000c1e1100 */
[----:B-----5:R-:W-:-:S05]  /*47b0*/  PRMT R3, R97, 0x8880, RZ ;  /* 0x0000888061037816 */ /* 0x020fca00000000ff */
[----:B------:R-:W-:-:S07]  /*47c0*/  IMAD R88, R3, R90, RZ ;  /* 0x0000005a03587224 */ /* 0x000fce00078e02ff */
.L_x_161:
[----:B------:R-:W-:Y:S05]  /*47d0*/  BSYNC B1 ;  /* 0x0000000000017941 */ /* 0x000fea0003800000 */
.L_x_160:
[----:B------:R-:W-:Y:S01]  /*47e0*/  IMAD R55, R55, R89, R88 ;  /* 0x0000005937377224 */ /* 0x000fe200078e0258 */
[----:B------:R-:W-:Y:S06]  /*47f0*/  @P0 BRA `(.L_x_162) ;  /* 0x0000000c00180947 */ /* 0x000fec0003800000 */
[----:B------:R0:W-:Y:S01]  /*4800*/  STG.E.U8 desc[UR38][R8.64+0x39], R55 ;  /* 0x0000393708007986 */ /* 0x0001e2000c101126 */
[----:B------:R-:W-:Y:S05]  /*4810*/  BRA `(.L_x_162) ;  /* 0x0000000c00107947 */ /* 0x000fea0003800000 */
.L_x_33:
[C---:B------:R-:W-:Y:S02]  /*4820*/  ISETP.GE.AND P2, PT, R108.reuse, 0x1, PT ;  /* 0x000000016c00780c */ /* 0x040fe40003f46270 */
[----:B------:R-:W-:Y:S02]  /*4830*/  ISETP.GE.AND P1, PT, R108, 0x9, PT ;  /* 0x000000096c00780c */ /* 0x000fe40003f26270 */
[C---:B------:R-:W-:Y:S02]  /*4840*/  ISETP.LT.OR P0, PT, R3.reuse, 0x1, !P2 ;  /* 0x000000010300780c */ /* 0x040fe40005701670 */
[C---:B------:R-:W-:Y:S02]  /*4850*/  ISETP.LT.OR P3, PT, R3.reuse, 0x2, !P2 ;  /* 0x000000020300780c */ /* 0x040fe40005761670 */
[----:B------:R-:W-:-:S09]  /*4860*/  ISETP.LT.OR P4, PT, R3, 0x1, !P1 ;  /* 0x000000010300780c */ /* 0x000fd20004f81670 */
[-C--:B------:R-:W-:Y:S02]  /*4870*/  @!P0 IMAD R11, R56, R89.reuse, RZ ;  /* 0x00000059380b8224 */ /* 0x080fe400078e02ff */
[-C--:B------:R-:W-:Y:S02]  /*4880*/  @!P3 IMAD R57, R57, R89.reuse, RZ ;  /* 0x000000593939b224 */ /* 0x080fe400078e02ff */
[----:B------:R-:W-:Y:S01]  /*4890*/  @!P4 IMAD R15, R58, R89, RZ ;  /* 0x000000593a0fc224 */ /* 0x000fe200078e02ff */
[----:B------:R0:W-:Y:S01]  /*48a0*/  @!P0 STG.E.U8 desc[UR38][R12.64], R11 ;  /* 0x0000000b0c008986 */ /* 0x0001e2000c101126 */
[----:B------:R-:W-:-:S03]  /*48b0*/  ISETP.LT.OR P0, PT, R3, 0x2, !P1 ;  /* 0x000000020300780c */ /* 0x000fc60004f01670 */
[----:B------:R-:W-:Y:S01]  /*48c0*/  @!P3 STG.E.U8 desc[UR38][R12.64+0x1], R57 ;  /* 0x000001390c00b986 */ /* 0x000fe2000c101126 */
[----:B------:R-:W-:-:S03]  /*48d0*/  ISETP.LT.OR P3, PT, R3, 0x9, !P2 ;  /* 0x000000090300780c */ /* 0x000fc60005761670 */
[----:B------:R1:W-:Y:S01]  /*48e0*/  @!P4 STG.E.U8 desc[UR38][R4.64], R15 ;  /* 0x0000000f0400c986 */ /* 0x0003e2000c101126 */
[----:B------:R-:W-:-:S05]  /*48f0*/  ISETP.LT.OR P4, PT, R3, 0xa, !P2 ;  /* 0x0000000a0300780c */ /* 0x000fca0005781670 */
[----:B------:R-:W-:-:S04]  /*4900*/  @!P0 IMAD R59, R59, R89, RZ ;  /* 0x000000593b3b8224 */ /* 0x000fc800078e02ff */
[-C--:B0-----:R-:W-:Y:S01]  /*4910*/  @!P3 IMAD R11, R60, R89.reuse, RZ ;  /* 0x000000593c0bb224 */ /* 0x081fe200078e02ff */
[----:B------:R-:W-:Y:S01]  /*4920*/  @!P0 STG.E.U8 desc[UR38][R4.64+0x1], R59 ;  /* 0x0000013b04008986 */ /* 0x000fe2000c101126 */
[----:B------:R-:W-:Y:S02]  /*4930*/  ISETP.LT.OR P0, PT, R3, 0x9, !P1 ;  /* 0x000000090300780c */ /* 0x000fe40004f01670 */
[----:B------:R-:W-:Y:S01]  /*4940*/  @!P4 IMAD R61, R61, R89, RZ ;  /* 0x000000593d3dc224 */ /* 0x000fe200078e02ff */
[----:B------:R0:W-:Y:S01]  /*4950*/  @!P3 STG.E.U8 desc[UR38][R12.64+0x8], R11 ;  /* 0x0000080b0c00b986 */ /* 0x0001e2000c101126 */
[----:B------:R-:W-:-:S03]  /*4960*/  ISETP.LT.OR P3, PT, R3, 0xa, !P1 ;  /* 0x0000000a0300780c */ /* 0x000fc60004f61670 */
[----:B------:R-:W-:Y:S01]  /*4970*/  @!P4 STG.E.U8 desc[UR38][R12.64+0x9], R61 ;  /* 0x0000093d0c00c986 */ /* 0x000fe2000c101126 */
[----:B------:R-:W-:-:S05]  /*4980*/  ISETP.LT.OR P4, PT, R3, 0x11, !P2 ;  /* 0x000000110300780c */ /* 0x000fca0005781670 */
[----:B-1----:R-:W-:-:S04]  /*4990*/  @!P0 IMAD R15, R62, R89, RZ ;  /* 0x000000593e0f8224 */ /* 0x002fc800078e02ff */
[-C--:B------:R-:W-:Y:S01]  /*49a0*/  @!P3 IMAD R63, R63, R89.reuse, RZ ;  /* 0x000000593f3fb224 */ /* 0x080fe200078e02ff */
[----:B------:R1:W-:Y:S01]  /*49b0*/  @!P0 STG.E.U8 desc[UR38][R4.64+0x8], R15 ;  /* 0x0000080f04008986 */ /* 0x0003e2000c101126 */
[C---:B------:R-:W-:Y:S02]  /*49c0*/  ISETP.LT.OR P0, PT, R3.reuse, 0x12, !P2 ;  /* 0x000000120300780c */ /* 0x040fe40005701670 */
[----:B------:R-:W-:Y:S01]  /*49d0*/  @!P4 IMAD R21, R64, R89, RZ ;  /* 0x000000594015c224 */ /* 0x000fe200078e02ff */
        /* <DEDUP_REMOVED lines=17> */
[----:B--2---:R-:W-:Y:S01]  /*4af0*/  @!P4 IMAD R21, R70, R89, RZ ;  /* 0x000000594615c224 */ /* 0x004fe200078e02ff */
        /* <DEDUP_REMOVED lines=37> */
[C---:B------:R-:W-:Y:S02]  /*4d50*/  ISETP.LT.OR P3, PT, R3.reuse, 0x39, !P2 ;  /* 0x000000390300780c */ /* 0x040fe40005761670 */
[C---:B------:R-:W-:Y:S01]  /*4d60*/  ISETP.LT.OR P2, PT, R3.reuse, 0x3a, !P2 ;  /* 0x0000003a0300780c */ /* 0x040fe20005741670 */
[----:B------:R2:W-:Y:S01]  /*4d70*/  @!P4 STG.E.U8 desc[UR38][R4.64+0x30], R21 ;  /* 0x000030150400c986 */ /* 0x0005e2000c101126 */
[----:B------:R-:W-:-:S02]  /*4d80*/  ISETP.LT.OR P4, PT, R3, 0x39, !P1 ;  /* 0x000000390300780c */ /* 0x000fc40004f81670 */
[----:B------:R-:W-:-:S03]  /*4d90*/  ISETP.LT.OR P1, PT, R3, 0x3a, !P1 ;  /* 0x0000003a0300780c */ /* 0x000fc60004f21670 */
[----:B------:R-:W-:-:S04]  /*4da0*/  @!P0 IMAD R83, R83, R89, RZ ;  /* 0x0000005953538224 */ /* 0x000fc800078e02ff */
[-C--:B0-----:R-:W-:Y:S01]  /*4db0*/  @!P3 IMAD R11, R84, R89.reuse, RZ ;  /* 0x00000059540bb224 */ /* 0x081fe200078e02ff */
[----:B------:R-:W-:Y:S01]  /*4dc0*/  @!P0 STG.E.U8 desc[UR38][R4.64+0x31], R83 ;  /* 0x0000315304008986 */ /* 0x000fe2000c101126 */
[-C--:B------:R-:W-:Y:S01]  /*4dd0*/  @!P2 IMAD R85, R85, R89.reuse, RZ ;  /* 0x000000595555a224 */ /* 0x080fe200078e02ff */
[----:B------:R-:W-:Y:S01]  /*4de0*/  ISETP.GE.AND P0, PT, R108, 0x81, PT ;  /* 0x000000816c00780c */ /* 0x000fe20003f06270 */
[-C--:B-1----:R-:W-:Y:S01]  /*4df0*/  @!P4 IMAD R15, R86, R89.reuse, RZ ;  /* 0x00000059560fc224 */ /* 0x082fe200078e02ff */
[----:B------:R0:W-:Y:S01]  /*4e00*/  @!P3 STG.E.U8 desc[UR38][R12.64+0x38], R11 ;  /* 0x0000380b0c00b986 */ /* 0x0001e2000c101126 */
[----:B------:R-:W-:Y:S01]  /*4e10*/  @!P1 IMAD R87, R87, R89, RZ ;  /* 0x0000005957579224 */ /* 0x000fe200078e02ff */
[----:B------:R-:W-:Y:S02]  /*4e20*/  ISETP.LT.OR P3, PT, R3, 0x1, !P0 ;  /* 0x000000010300780c */ /* 0x000fe40004761670 */
[----:B------:R-:W-:Y:S01]  /*4e30*/  @!P2 STG.E.U8 desc[UR38][R12.64+0x39], R85 ;  /* 0x000039550c00a986 */ /* 0x000fe2000c101126 */
[----:B------:R-:W-:-:S03]  /*4e40*/  ISETP.GE.AND P2, PT, R108, 0x89, PT ;  /* 0x000000896c00780c */ /* 0x000fc60003f46270 */
[----:B------:R-:W-:Y:S01]  /*4e50*/  @!P4 STG.E.U8 desc[UR38][R4.64+0x38], R15 ;  /* 0x0000380f0400c986 */ /* 0x000fe2000c101126 */
[----:B------:R-:W-:-:S03]  /*4e60*/  ISETP.LT.OR P4, PT, R3, 0x2, !P0 ;  /* 0x000000020300780c */ /* 0x000fc60004781670 */
[----:B------:R1:W-:Y:S01]  /*4e70*/  @!P1 STG.E.U8 desc[UR38][R4.64+0x39], R87 ;  /* 0x0000395704009986 */ /* 0x0003e2000c101126 */
[----:B------:R-:W-:Y:S02]  /*4e80*/  ISETP.LT.OR P1, PT, R3, 0x1, !P2 ;  /* 0x000000010300780c */ /* 0x000fe40005721670 */
[----:B--2---:R-:W-:-:S05]  /*4e90*/  @!P3 IMAD R21, R24, R89, RZ ;  /* 0x000000591815b224 */ /* 0x004fca00078e02ff */
[----:B------:R-:W-:Y:S01]  /*4ea0*/  @!P3 STG.E.U8 desc[UR38][R6.64], R21 ;  /* 0x000000150600b986 */ /* 0x000fe2000c101126 */
[----:B------:R-:W-:Y:S01]  /*4eb0*/  ISETP.LT.OR P3, PT, R3, 0x2, !P2 ;  /* 0x000000020300780c */ /* 0x000fe20005761670 */
[----:B------:R-:W-:-:S04]  /*4ec0*/  @!P4 IMAD R25, R25, R89, RZ ;  /* 0x000000591919c224 */ /* 0x000fc800078e02ff */
[----:B0-----:R-:W-:Y:S01]  /*4ed0*/  @!P1 IMAD R11, R26, R89, RZ ;  /* 0x000000591a0b9224 */ /* 0x001fe200078e02ff */
[----:B------:R-:W-:Y:S01]  /*4ee0*/  @!P4 STG.E.U8 desc[UR38][R6.64+0x1], R25 ;  /* 0x000001190600c986 */ /* 0x000fe2000c101126 */
[----:B------:R-:W-:-:S03]  /*4ef0*/  ISETP.LT.OR P4, PT, R3, 0x9, !P0 ;  /* 0x000000090300780c */ /* 0x000fc60004781670 */
[----:B------:R0:W-:Y:S01]  /*4f00*/  @!P1 STG.E.U8 desc[UR38][R8.64], R11 ;  /* 0x0000000b08009986 */ /* 0x0001e2000c101126 */
[----:B------:R-:W-:Y:S02]  /*4f10*/  ISETP.LT.OR P1, PT, R3, 0xa, !P0 ;  /* 0x0000000a0300780c */ /* 0x000fe40004721670 */
[----:B------:R-:W-:-:S05]  /*4f20*/  @!P3 IMAD R27, R27, R89, RZ ;  /* 0x000000591b1bb224 */ /* 0x000fca00078e02ff */
[----:B------:R-:W-:Y:S01]  /*4f30*/  @!P3 STG.E.U8 desc[UR38][R8.64+0x1], R27 ;  /* 0x0000011b0800b986 */ /* 0x000fe2000c101126 */
[----:B------:R-:W-:Y:S01]  /*4f40*/  ISETP.LT.OR P3, PT, R3, 0x9, !P2 ;  /* 0x000000090300780c */ /* 0x000fe20005761670 */
[----:B-1----:R-:W-:-:S04]  /*4f50*/  @!P4 IMAD R5, R28, R89, RZ ;  /* 0x000000591c05c224 */ /* 0x002fc800078e02ff */
[----:B------:R-:W-:Y:S01]  /*4f60*/  @!P1 IMAD R29, R29, R89, RZ ;  /* 0x000000591d1d9224 */ /* 0x000fe200078e02ff */
[----:B------:R1:W-:Y:S01]  /*4f70*/  @!P4 STG.E.U8 desc[UR38][R6.64+0x8], R5 ;  /* 0x000008050600c986 */ /* 0x0003e2000c101126 */
[----:B------:R-:W-:-:S03]  /*4f80*/  ISETP.LT.OR P4, PT, R3, 0xa, !P2 ;  /* 0x0000000a0300780c */ /* 0x000fc60005781670 */
[----:B------:R-:W-:Y:S01]  /*4f90*/  @!P1 STG.E.U8 desc[UR38][R6.64+0x9], R29 ;  /* 0x0000091d06009986 */ /* 0x000fe2000c101126 */
[----:B------:R-:W-:Y:S02]  /*4fa0*/  ISETP.LT.OR P1, PT, R3, 0x11, !P0 ;  /* 0x000000110300780c */ /* 0x000fe40004721670 */
[----:B0-----:R-:W-:-:S05]  /*4fb0*/  @!P3 IMAD R11, R30, R89, RZ ;  /* 0x000000591e0bb224 */ /* 0x001fca00078e02ff */
[----:B------:R0:W-:Y:S01]  /*4fc0*/  @!P3 STG.E.U8 desc[UR38][R8.64+0x8], R11 ;  /* 0x0000080b0800b986 */ /* 0x0001e2000c101126 */
[----:B------:R-:W-:Y:S01]  /*4fd0*/  ISETP.LT.OR P3, PT, R3, 0x12, !P0 ;  /* 0x000000120300780c */ /* 0x000fe20004761670 */
[----:B------:R-:W-:-:S04]  /*4fe0*/  @!P4 IMAD R31, R31, R89, RZ ;  /* 0x000000591f1fc224 */ /* 0x000fc800078e02ff */
[----:B------:R-:W-:Y:S01]  /*4ff0*/  @!P1 IMAD R13, R32, R89, RZ ;  /* 0x00000059200d9224 */ /* 0x000fe200078e02ff */
        /* <DEDUP_REMOVED lines=17> */
[----:B--2---:R-:W-:Y:S01]  /*5110*/  @!P1 IMAD R13, R38, R89, RZ ;  /* 0x00000059260d9224 */ /* 0x004fe200078e02ff */
        /* <DEDUP_REMOVED lines=29> */
[----:B------:R3:W-:Y:S01]  /*52f0*/  @!P1 STG.E.U8 desc[UR38][R8.64+0x29], R47 ;  /* 0x0000292f08009986 */ /* 0x0007e2000c101126 */
[----:B------:R-:W-:Y:S02]  /*5300*/  ISETP.LT.OR P1, PT, R3, 0x31, !P2 ;  /* 0x000000310300780c */ /* 0x000fe40005721670 */
[----:B0-----:R-:W-:-:S05]  /*5310*/  @!P3 IMAD R11, R48, R89, RZ ;  /* 0x00000059300bb224 */ /* 0x001fca00078e02ff */
[----:B------:R3:W-:Y:S01]  /*5320*/  @!P3 STG.E.U8 desc[UR38][R6.64+0x30], R11 ;  /* 0x0000300b0600b986 */ /* 0x0007e2000c101126 */
[----:B------:R-:W-:Y:S01]  /*5330*/  ISETP.LT.OR P3, PT, R3, 0x32, !P2 ;  /* 0x000000320300780c */ /* 0x000fe20005761670 */
[----:B------:R-:W-:-:S04]  /*5340*/  @!P4 IMAD R49, R49, R89, RZ ;  /* 0x000000593131c224 */ /* 0x000fc800078e02ff */
[-C--:B--2---:R-:W-:Y:S01]  /*5350*/  @!P1 IMAD R13, R50, R89.reuse, RZ ;  /* 0x00000059320d9224 */ /* 0x084fe200078e02ff */
[----:B------:R3:W-:Y:S01]  /*5360*/  @!P4 STG.E.U8 desc[UR38][R6.64+0x31], R49 ;  /* 0x000031310600c986 */ /* 0x0007e2000c101126 */
[C---:B------:R-:W-:Y:S02]  /*5370*/  ISETP.LT.OR P4, PT, R3.reuse, 0x39, !P0 ;  /* 0x000000390300780c */ /* 0x040fe40004781670 */
[C---:B------:R-:W-:Y:S01]  /*5380*/  ISETP.LT.OR P0, PT, R3.reuse, 0x3a, !P0 ;  /* 0x0000003a0300780c */ /* 0x040fe20004701670 */
[----:B------:R3:W-:Y:S01]  /*5390*/  @!P1 STG.E.U8 desc[UR38][R8.64+0x30], R13 ;  /* 0x0000300d08009986 */ /* 0x0007e2000c101126 */
[C---:B------:R-:W-:Y:S02]  /*53a0*/  ISETP.LT.OR P1, PT, R3.reuse, 0x39, !P2 ;  /* 0x000000390300780c */ /* 0x040fe40005721670 */
[----:B------:R-:W-:Y:S01]  /*53b0*/  ISETP.LT.OR P2, PT, R3, 0x3a, !P2 ;  /* 0x0000003a0300780c */ /* 0x000fe20005741670 */
[----:B------:R-:W-:-:S05]  /*53c0*/  @!P3 IMAD R51, R51, R89, RZ ;  /* 0x000000593333b224 */ /* 0x000fca00078e02ff */
[----:B------:R3:W-:Y:S01]  /*53d0*/  @!P3 STG.E.U8 desc[UR38][R8.64+0x31], R51 ;  /* 0x000031330800b986 */ /* 0x0007e2000c101126 */
[-C--:B------:R-:W-:Y:S02]  /*53e0*/  @!P4 IMAD R3, R52, R89.reuse, RZ ;  /* 0x000000593403c224 */ /* 0x080fe400078e02ff */
[-C--:B------:R-:W-:Y:S02]  /*53f0*/  @!P0 IMAD R53, R53, R89.reuse, RZ ;  /* 0x0000005935358224 */ /* 0x080fe400078e02ff */
[-C--:B-1----:R-:W-:Y:S01]  /*5400*/  @!P1 IMAD R5, R54, R89.reuse, RZ ;  /* 0x0000005936059224 */ /* 0x082fe200078e02ff */
[----:B------:R3:W-:Y:S01]  /*5410*/  @!P4 STG.E.U8 desc[UR38][R6.64+0x38], R3 ;  /* 0x000038030600c986 */ /* 0x0007e2000c101126 */
[----:B------:R-:W-:-:S03]  /*5420*/  @!P2 IMAD R55, R55, R89, RZ ;  /* 0x000000593737a224 */ /* 0x000fc600078e02ff */
[----:B------:R3:W-:Y:S04]  /*5430*/  @!P0 STG.E.U8 desc[UR38][R6.64+0x39], R53 ;  /* 0x0000393506008986 */ /* 0x0007e8000c101126 */
[----:B------:R3:W-:Y:S04]  /*5440*/  @!P1 STG.E.U8 desc[UR38][R8.64+0x38], R5 ;  /* 0x0000380508009986 */ /* 0x0007e8000c101126 */
[----:B------:R3:W-:Y:S02]  /*5450*/  @!P2 STG.E.U8 desc[UR38][R8.64+0x39], R55 ;  /* 0x000039370800a986 */ /* 0x0007e4000c101126 */
.L_x_162:
[----:B------:R-:W-:Y:S05]  /*5460*/  BSYNC B0 ;  /* 0x0000000000007941 */ /* 0x000fea0003800000 */
.L_x_32:
[----:B------:R-:W-:Y:S01]  /*5470*/  IADD3 R16, P0, R16, UR36, RZ ;  /* 0x0000002410107c10 */ /* 0x000fe2000ff1e0ff */
[----:B------:R-:W-:Y:S01]  /*5480*/  ULDC.64 UR4, c[0x0][0x650] ;  /* 0x0001940000047ab9 */ /* 0x000fe20000000a00 */
[----:B---3--:R-:W-:Y:S01]  /*5490*/  PRMT R3, RZ, 0x7610, R3 ;  /* 0x00007610ff037816 */ /* 0x008fe20000000003 */
[----:B------:R-:W-:Y:S01]  /*54a0*/  IMAD.MOV.U32 R98, RZ, RZ, -0x1 ;  /* 0xffffffffff627424 */ /* 0x000fe200078e00ff */
[----:B------:R-:W-:Y:S01]  /*54b0*/  IADD3.X R17, R17, UR42, RZ, P0, !PT ;  /* 0x0000002a11117c10 */ /* 0x000fe200087fe4ff */
[----:B------:R-:W-:Y:S01]  /*54c0*/  IMAD.MOV.U32 R88, RZ, RZ, -0x1 ;  /* 0xffffffffff587424 */ /* 0x000fe200078e00ff */
[----:B------:R-:W-:-:S04]  /*54d0*/  ISETP.GE.U32.AND P0, PT, R16, UR4, PT ;  /* 0x0000000410007c0c */ /* 0x000fc8000bf06070 */
[----:B------:R-:W-:-:S13]  /*54e0*/  ISETP.GE.U32.AND.EX P0, PT, R17, UR5, PT, P0 ;  /* 0x0000000511007c0c */ /* 0x000fda000bf06100 */
[----:B------:R-:W-:Y:S05]  /*54f0*/  @P0 BRA `(.L_x_163) ;  /* 0x0000000400500947 */ /* 0x000fea0003800000 */
[----:B------:R-:W3:Y:S01]  /*5500*/  LDC.64 R10, c[0x0][0x628] ;  /* 0x00018a00ff0a7b82 */ /* 0x000ee20000000a00 */
[----:B------:R-:W1:Y:S01]  /*5510*/  S2R R20, SR_CTAID.X ;  /* 0x0000000000147919 */ /* 0x000e620000002500 */
[----:B0-----:R-:W-:Y:S02]  /*5520*/  IMAD.MOV.U32 R8, RZ, RZ, R16 ;  /* 0x000000ffff087224 */ /* 0x001fe400078e0010 */
[----:B------:R-:W-:Y:S01]  /*5530*/  IMAD.MOV.U32 R9, RZ, RZ, R17 ;  /* 0x000000ffff097224 */ /* 0x000fe200078e0011 */
[----:B------:R-:W0:Y:S03]  /*5540*/  S2R R21, SR_CTAID.Y ;  /* 0x0000000000157919 */ /* 0x000e260000002600 */
[----:B------:R-:W0:Y:S08]  /*5550*/  LDC R0, c[0x0][0x630] ;  /* 0x00018c00ff007b82 */ /* 0x000e300000000800 */
[----:B------:R-:W0:Y:S01]  /*5560*/  LDC.64 R14, c[0x0][0x620] ;  /* 0x00018800ff0e7b82 */ /* 0x000e220000000a00 */
[----:B---3--:R-:W-:-:S04]  /*5570*/  ISETP.NE.U32.AND P0, PT, R10, RZ, PT ;  /* 0x000000ff0a00720c */ /* 0x008fc80003f05070 */
[----:B------:R-:W-:-:S13]  /*5580*/  ISETP.NE.AND.EX P0, PT, R11, RZ, PT, P0 ;  /* 0x000000ff0b00720c */ /* 0x000fda0003f05300 */
[----:B01----:R-:W-:Y:S05]  /*5590*/  @!P0 BRA `(.L_x_164) ;  /* 0x0000000000288947 */ /* 0x003fea0003800000 */
[----:B------:R-:W0:Y:S02]  /*55a0*/  LDC R3, c[0x0][0x634] ;  /* 0x00018d00ff037b82 */ /* 0x000e240000000800 */
[----:B0-----:R-:W-:-:S05]  /*55b0*/  IADD3 R3, P0, R16, R3, RZ ;  /* 0x0000000310037210 */ /* 0x001fca0007f1e0ff */
[----:B----4-:R-:W-:-:S04]  /*55c0*/  IMAD.X R13, RZ, RZ, R17, P0 ;  /* 0x000000ffff0d7224 */ /* 0x010fc800000e0611 */
[----:B------:R-:W-:-:S04]  /*55d0*/  IMAD.WIDE.U32 R4, R13, R10, RZ ;  /* 0x0000000a0d047225 */ /* 0x000fc800078e00ff */
[----:B--2---:R-:W-:-:S04]  /*55e0*/  IMAD.WIDE.U32 R6, P0, R3, R11, R4 ;  /* 0x0000000b03067225 */ /* 0x004fc80007800004 */
[----:B------:R-:W-:-:S04]  /*55f0*/  IMAD.WIDE.U32 R4, R3, R10, RZ ;  /* 0x0000000a03047225 */ /* 0x000fc800078e00ff */
[----:B------:R-:W-:Y:S01]  /*5600*/  IMAD.X R9, RZ, RZ, RZ, P0 ;  /* 0x000000ffff097224 */ /* 0x000fe200000e06ff */
[----:B------:R-:W-:Y:S01]  /*5610*/  IADD3 RZ, P0, R5, R6, RZ ;  /* 0x0000000605ff7210 */ /* 0x000fe20007f1e0ff */
[----:B------:R-:W-:-:S04]  /*5620*/  IMAD.MOV.U32 R8, RZ, RZ, R7 ;  /* 0x000000ffff087224 */ /* 0x000fc800078e0007 */
[----:B------:R-:W-:-:S08]  /*5630*/  IMAD.WIDE.U32.X R8, R13, R11, R8, P0 ;  /* 0x0000000b0d087225 */ /* 0x000fd000000e0408 */
.L_x_164:
[----:B------:R-:W0:Y:S01]  /*5640*/  LDC.64 R28, c[0x0][0x640] ;  /* 0x00019000ff1c7b82 */ /* 0x000e220000000a00 */
[-CC-:B------:R-:W-:Y:S01]  /*5650*/  SHF.R.U64 R88, R8, R0.reuse, R9.reuse ;  /* 0x0000000008587219 */ /* 0x180fe20000001209 */
[----:B------:R-:W-:Y:S01]  /*5660*/  ULDC UR4, c[0x0][0x150] ;  /* 0x0000540000047ab9 */ /* 0x000fe20000000800 */
[----:B------:R-:W-:Y:S02]  /*5670*/  SHF.R.U32.HI R0, RZ, R0, R9 ;  /* 0x00000000ff007219 */ /* 0x000fe40000011609 */
[----:B------:R-:W-:Y:S02]  /*5680*/  IADD3 R3, P0, RZ, -R88, RZ ;  /* 0x80000058ff037210 */ /* 0x000fe40007f1e0ff */
[----:B--2---:R-:W-:Y:S01]  /*5690*/  I2FP.F32.U32 R7, R20 ;  /* 0x0000001400077245 */ /* 0x004fe20000201000 */
[----:B------:R-:W1:Y:S02]  /*56a0*/  LDC R6, c[0x0][0x618] ;  /* 0x00018600ff067b82 */ /* 0x000e640000000800 */
[----:B------:R-:W-:-:S02]  /*56b0*/  IMAD.X R5, RZ, RZ, ~R0, P0 ;  /* 0x000000ffff057224 */ /* 0x000fc400000e0e00 */
[----:B------:R-:W-:Y:S01]  /*56c0*/  FMUL R7, R7, UR4 ;  /* 0x0000000407077c20 */ /* 0x000fe20008400000 */
[----:B------:R-:W-:Y:S01]  /*56d0*/  ULDC UR4, c[0x0][0x154] ;  /* 0x0000550000047ab9 */ /* 0x000fe20000000800 */
[-C--:B------:R-:W-:Y:S02]  /*56e0*/  IMAD R0, R5, R14.reuse, RZ ;  /* 0x0000000e05007224 */ /* 0x080fe400078e02ff */
[----:B------:R-:W4:Y:S01]  /*56f0*/  LDC R8, c[0x0][0x608] ;  /* 0x00018200ff087b82 */ /* 0x000f220000000800 */
[C---:B------:R-:W-:Y:S01]  /*5700*/  IMAD.WIDE.U32 R4, R3.reuse, R14, R16 ;  /* 0x0000000e03047225 */ /* 0x040fe200078e0010 */
[----:B------:R-:W2:Y:S03]  /*5710*/  F2I.U32.TRUNC.NTZ R7, R7 ;  /* 0x0000000700077305 */ /* 0x000ea6000020f000 */
[----:B------:R-:W-:Y:S01]  /*5720*/  IMAD R3, R3, R15, R0 ;  /* 0x0000000f03037224 */ /* 0x000fe200078e0200 */
[----:B------:R-:W-:-:S02]  /*5730*/  I2FP.F32.U32 R0, R21 ;  /* 0x0000001500007245 */ /* 0x000fc40000201000 */
[----:B------:R-:W3:Y:S01]  /*5740*/  LDC R26, c[0x0][0x658] ;  /* 0x00019600ff1a7b82 */ /* 0x000ee20000000800 */
[----:B------:R-:W-:Y:S01]  /*5750*/  IMAD.IADD R3, R5, 0x1, R3 ;  /* 0x0000000105037824 */ /* 0x000fe200078e0203 */
[----:B0-----:R-:W-:Y:S01]  /*5760*/  ISETP.NE.U32.AND P0, PT, R28, RZ, PT ;  /* 0x000000ff1c00720c */ /* 0x001fe20003f05070 */
[----:B------:R-:W-:-:S03]  /*5770*/  FMUL R0, R0, UR4 ;  /* 0x0000000400007c20 */ /* 0x000fc60008400000 */
[----:B------:R-:W-:Y:S01]  /*5780*/  ISETP.NE.AND.EX P0, PT, R29, RZ, PT, P0 ;  /* 0x000000ff1d00720c */ /* 0x000fe20003f05300 */
[----:B------:R0:W0:Y:S01]  /*5790*/  F2I.U32.TRUNC.NTZ R14, R0 ;  /* 0x00000000000e7305 */ /* 0x000022000020f000 */
[----:B------:R-:W0:Y:S01]  /*57a0*/  LDC R9, c[0x0][0x144] ;  /* 0x00005100ff097b82 */ /* 0x000e220000000800 */
[-C--:B-1----:R-:W-:Y:S01]  /*57b0*/  SHF.R.U64 R10, R4, R6.reuse, R3 ;  /* 0x00000006040a7219 */ /* 0x082fe20000001203 */
[----:B--2---:R-:W-:Y:S01]  /*57c0*/  IMAD.MOV R7, RZ, RZ, -R7 ;  /* 0x000000ffff077224 */ /* 0x004fe200078e0a07 */
[----:B------:R-:W-:-:S05]  /*57d0*/  SHF.R.U32.HI R3, RZ, R6, R3 ;  /* 0x00000006ff037219 */ /* 0x000fca0000011603 */
[----:B------:R-:W1:Y:S01]  /*57e0*/  LDC R24, c[0x0][0x148] ;  /* 0x00005200ff187b82 */ /* 0x000e620000000800 */
[-CC-:B----4-:R-:W-:Y:S02]  /*57f0*/  SHF.R.U64 R12, R10, R8.reuse, R3.reuse ;  /* 0x000000080a0c7219 */ /* 0x190fe40000001203 */
[----:B------:R-:W-:-:S05]  /*5800*/  SHF.R.U32.HI R3, RZ, R8, R3 ;  /* 0x00000008ff037219 */ /* 0x000fca0000011603 */
[----:B------:R-:W2:Y:S01]  /*5810*/  LDC R15, c[0x0][0x600] ;  /* 0x00018000ff0f7b82 */ /* 0x000ea20000000800 */
[-CC-:B---3--:R-:W-:Y:S02]  /*5820*/  SHF.R.U64 R13, R12, R26.reuse, R3.reuse ;  /* 0x0000001a0c0d7219 */ /* 0x188fe40000001203 */
[----:B------:R-:W-:-:S03]  /*5830*/  SHF.R.U32.HI R5, RZ, R26, R3 ;  /* 0x0000001aff057219 */ /* 0x000fc60000011603 */
[----:B------:R-:W-:Y:S02]  /*5840*/  IMAD.MOV.U32 R4, RZ, RZ, R13 ;  /* 0x000000ffff047224 */ /* 0x000fe400078e000d */
[----:B------:R-:W3:Y:S01]  /*5850*/  LDC R27, c[0x0][0x648] ;  /* 0x00019200ff1b7b82 */ /* 0x000ee20000000800 */
[----:B0-----:R-:W-:-:S07]  /*5860*/  IMAD R25, R9, R7, R20 ;  /* 0x0000000709197224 */ /* 0x001fce00078e0214 */
[----:B------:R-:W0:Y:S08]  /*5870*/  LDC R30, c[0x0][0x638] ;  /* 0x00018e00ff1e7b82 */ /* 0x000e300000000800 */
[----:B------:R-:W4:Y:S01]  /*5880*/  LDC R31, c[0x0][0x610] ;  /* 0x00018400ff1f7b82 */ /* 0x000f220000000800 */
[----:B-1----:R-:W-:Y:S05]  /*5890*/  @!P0 BRA `(.L_x_165) ;  /* 0x0000000000288947 */ /* 0x002fea0003800000 */
[----:B------:R-:W1:Y:S02]  /*58a0*/  LDC R0, c[0x0][0x64c] ;  /* 0x00019300ff007b82 */ /* 0x000e640000000800 */
[----:B-1----:R-:W-:-:S05]  /*58b0*/  IADD3 R3, P0, R13, R0, RZ ;  /* 0x000000000d037210 */ /* 0x002fca0007f1e0ff */
        /* <DEDUP_REMOVED lines=8> */
.L_x_165:
[----:B------:R-:W-:Y:S01]  /*5940*/  ISETP.NE.AND P0, PT, R2, 0x1, PT ;  /* 0x000000010200780c */ /* 0x000fe20003f05270 */
[----:B------:R-:W-:Y:S01]  /*5950*/  IMAD.MOV R14, RZ, RZ, -R14 ;  /* 0x000000ffff0e7224 */ /* 0x000fe200078e0a0e */
[----:B---3--:R-:W-:Y:S01]  /*5960*/  SHF.R.U64 R0, R4, R27, R5 ;  /* 0x0000001b04007219 */ /* 0x008fe20000001205 */
[----:B--2---:R-:W-:Y:S01]  /*5970*/  VIADD R5, R15, 0xffffffff ;  /* 0xffffffff0f057836 */ /* 0x004fe20000000000 */
[----:B------:R-:W-:-:S03]  /*5980*/  LOP3.LUT R3, R12, R95, RZ, 0xc0, !PT ;  /* 0x0000005f0c037212 */ /* 0x000fc600078ec0ff */
[----:B------:R-:W-:Y:S01]  /*5990*/  IMAD.MOV R4, RZ, RZ, -R0 ;  /* 0x000000ffff047224 */ /* 0x000fe200078e0a00 */
[----:B------:R-:W-:Y:S01]  /*59a0*/  LOP3.LUT R10, R10, R5, RZ, 0xc0, !PT ;  /* 0x000000050a0a7212 */ /* 0x000fe200078ec0ff */
[----:B------:R-:W-:Y:S02]  /*59b0*/  IMAD R0, R92, R0, R3 ;  /* 0x000000005c007224 */ /* 0x000fe400078e0203 */
[----:B0-----:R-:W-:Y:S02]  /*59c0*/  IMAD R3, R4, R30, R13 ;  /* 0x0000001e04037224 */ /* 0x001fe400078e020d */
[----:B------:R-:W-:Y:S02]  /*59d0*/  @P0 IMAD R25, R24, R14, R21 ;  /* 0x0000000e18190224 */ /* 0x000fe400078e0215 */
[----:B------:R-:W-:Y:S02]  /*59e0*/  IMAD R5, R3, R15, R10 ;  /* 0x0000000f03057224 */ /* 0x000fe400078e020a */
[----:B----4-:R-:W-:-:S02]  /*59f0*/  IMAD R0, R0, R31, R25 ;  /* 0x0000001f00007224 */ /* 0x010fc400078e0219 */
[----:B------:R-:W-:-:S03]  /*5a00*/  IMAD.MOV.U32 R4, RZ, RZ, 0x1 ;  /* 0x00000001ff047424 */ /* 0x000fc600078e00ff */
[----:B------:R-:W-:Y:S02]  /*5a10*/  SEL R98, R5, R0, !P0 ;  /* 0x0000000005627207 */ /* 0x000fe40004000000 */
[----:B------:R-:W-:Y:S02]  /*5a20*/  PRMT R3, R4, 0x7610, R3 ;  /* 0x0000761004037816 */ /* 0x000fe40000000003 */
[----:B------:R-:W-:-:S07]  /*5a30*/  SEL R0, R0, R5, !P0 ;  /* 0x0000000500007207 */ /* 0x000fce0004000000 */
.L_x_163:
[----:B------:R-:W-:Y:S01]  /*5a40*/  LOP3.LUT P0, RZ, R3, 0xff, RZ, 0xc0, !PT ;  /* 0x000000ff03ff7812 */ /* 0x000fe2000780c0ff */
[----:B------:R-:W-:-:S12]  /*5a50*/  IMAD.MOV.U32 R99, RZ, RZ, R0 ;  /* 0x000000ffff637224 */ /* 0x000fd800078e0000 */
[----:B------:R-:W-:Y:S05]  /*5a60*/  @P0 BRA `(.L_x_166) ;  /* 0xffffffb800500947 */ /* 0x000fea000383ffff */
[----:B------:R-:W-:Y:S05]  /*5a70*/  EXIT ;  /* 0x000000000000794d */ /* 0x000fea0003800000 */
.L_x_7:
        /* <DEDUP_REMOVED lines=26> */
.L_x_168:
[----:B------:R-:W0:Y:S01]  /*5c20*/  LDC.64 R30, c[0x0][0x640] ;  /* 0x00019000ff1e7b82 */ /* 0x000e220000000a00 */
[-CC-:B------:R-:W-:Y:S01]  /*5c30*/  SHF.R.U64 R21, R14, R6.reuse, R15.reuse ;  /* 0x000000060e157219 */ /* 0x180fe2000000120f */
[----:B------:R-:W-:Y:S01]  /*5c40*/  IMAD.MOV.U32 R26, RZ, RZ, 0x1 ;  /* 0x00000001ff1a7424 */ /* 0x000fe200078e00ff */
[----:B------:R-:W-:Y:S02]  /*5c50*/  SHF.R.U32.HI R6, RZ, R6, R15 ;  /* 0x00000006ff067219 */ /* 0x000fe4000001160f */
[----:B------:R-:W-:-:S03]  /*5c60*/  IADD3 R13, P0, RZ, -R21, RZ ;  /* 0x80000015ff0d7210 */ /* 0x000fc60007f1e0ff */
[----:B------:R-:W1:Y:S02]  /*5c70*/  LDC R12, c[0x0][0x618] ;  /* 0x00018600ff0c7b82 */ /* 0x000e640000000800 */
[----:B------:R-:W-:-:S04]  /*5c80*/  IMAD.X R11, RZ, RZ, ~R6, P0 ;  /* 0x000000ffff0b7224 */ /* 0x000fc800000e0e06 */
[-C--:B------:R-:W-:Y:S02]  /*5c90*/  IMAD R6, R11, R24.reuse, RZ ;  /* 0x000000180b067224 */ /* 0x080fe400078e02ff */
[----:B------:R-:W2:Y:S01]  /*5ca0*/  LDC R14, c[0x0][0x608] ;  /* 0x00018200ff0e7b82 */ /* 0x000ea20000000800 */
[----:B------:R-:W-:-:S04]  /*5cb0*/  IMAD.WIDE.U32 R10, R13, R24, R16 ;  /* 0x000000180d0a7225 */ /* 0x000fc800078e0010 */
[----:B------:R-:W-:-:S03]  /*5cc0*/  IMAD R13, R13, R25, R6 ;  /* 0x000000190d0d7224 */ /* 0x000fc600078e0206 */
[----:B------:R-:W3:Y:S01]  /*5cd0*/  LDC R29, c[0x0][0x658] ;  /* 0x00019600ff1d7b82 */ /* 0x000ee20000000800 */
[----:B------:R-:W-:Y:S01]  /*5ce0*/  IMAD.IADD R11, R11, 0x1, R13 ;  /* 0x000000010b0b7824 */ /* 0x000fe200078e020d */
[----:B0-----:R-:W-:-:S04]  /*5cf0*/  ISETP.NE.U32.AND P0, PT, R30, RZ, PT ;  /* 0x000000ff1e00720c */ /* 0x001fc80003f05070 */
[----:B------:R-:W-:Y:S02]  /*5d00*/  ISETP.NE.AND.EX P0, PT, R31, RZ, PT, P0 ;  /* 0x000000ff1f00720c */ /* 0x000fe40003f05300 */
[----:B------:R-:W0:Y:S01]  /*5d10*/  LDC R20, c[0x0][0x600] ;  /* 0x00018000ff147b82 */ /* 0x000e220000000800 */
[-CC-:B-1----:R-:W-:Y:S01]  /*5d20*/  SHF.R.U64 R8, R10, R12.reuse, R11.reuse ;  /* 0x0000000c0a087219 */ /* 0x182fe2000000120b */
[----:B------:R-:W-:Y:S01]  /*5d30*/  IMAD.MOV.U32 R10, RZ, RZ, -0x1 ;  /* 0xffffffffff0a7424 */ /* 0x000fe200078e00ff */
[----:B------:R-:W-:-:S05]  /*5d40*/  SHF.R.U32.HI R11, RZ, R12, R11 ;  /* 0x0000000cff0b7219 */ /* 0x000fca000001160b */
[----:B------:R-:W1:Y:S01]  /*5d50*/  LDC R22, c[0x0][0x648] ;  /* 0x00019200ff167b82 */ /* 0x000e620000000800 */
[-CC-:B--2---:R-:W-:Y:S02]  /*5d60*/  SHF.R.U64 R25, R8, R14.reuse, R11.reuse ;  /* 0x0000000e08197219 */ /* 0x184fe4000000120b */
[----:B------:R-:W-:-:S05]  /*5d70*/  SHF.R.U32.HI R6, RZ, R14, R11 ;  /* 0x0000000eff067219 */ /* 0x000fca000001160b */
[----:B------:R-:W2:Y:S01]  /*5d80*/  LDC R24, c[0x0][0x638] ;  /* 0x00018e00ff187b82 */ /* 0x000ea20000000800 */
[-C--:B---3--:R-:W-:Y:S02]  /*5d90*/  SHF.L.U32 R10, R10, R29.reuse, RZ ;  /* 0x0000001d0a0a7219 */ /* 0x088fe400000006ff */
[-CC-:B------:R-:W-:Y:S02]  /*5da0*/  SHF.R.U64 R27, R25, R29.reuse, R6.reuse ;  /* 0x0000001d191b7219 */ /* 0x180fe40000001206 */
[----:B------:R-:W-:Y:S02]  /*5db0*/  LOP3.LUT R28, RZ, R10, RZ, 0x33, !PT ;  /* 0x0000000aff1c7212 */ /* 0x000fe400078e33ff */
[----:B------:R-:W-:Y:S01]  /*5dc0*/  SHF.R.U32.HI R11, RZ, R29, R6 ;  /* 0x0000001dff0b7219 */ /* 0x000fe20000011606 */
[----:B------:R-:W3:Y:S01]  /*5dd0*/  LDC R32, c[0x0][0x610] ;  /* 0x00018400ff207b82 */ /* 0x000ee20000000800 */
[----:B------:R-:W-:Y:S01]  /*5de0*/  IMAD.MOV.U32 R10, RZ, RZ, R27 ;  /* 0x000000ffff0a7224 */ /* 0x000fe200078e001b */
[----:B------:R-:W-:Y:S06]  /*5df0*/  @!P0 BRA `(.L_x_169) ;  /* 0x0000000000288947 */ /* 0x000fec0003800000 */
        /* <DEDUP_REMOVED lines=10> */
.L_x_169:
[----:B------:R-:W-:Y:S02]  /*5ea0*/  ISETP.NE.AND P0, PT, R2, 0x1, PT ;  /* 0x000000010200780c */ /* 0x000fe40003f05270 */
[----:B-1----:R-:W-:Y:S01]  /*5eb0*/  SHF.R.U64 R6, R10, R22, R11 ;  /* 0x000000160a067219 */ /* 0x002fe2000000120b */
[----:B0-----:R-:W-:Y:S01]  /*5ec0*/  VIADD R11, R20, 0xffffffff ;  /* 0xffffffff140b7836 */ /* 0x001fe20000000000 */
[----:B------:R-:W-:Y:S02]  /*5ed0*/  SHF.L.U32 R26, R26, R29, RZ ;  /* 0x0000001d1a1a7219 */ /* 0x000fe400000006ff */
[----:B------:R-:W-:Y:S01]  /*5ee0*/  LOP3.LUT R5, R25, R28, RZ, 0xc0, !PT ;  /* 0x0000001c19057212 */ /* 0x000fe200078ec0ff */
[----:B------:R-:W-:-:S04]  /*5ef0*/  IMAD.MOV R10, RZ, RZ, -R6 ;  /* 0x000000ffff0a7224 */ /* 0x000fc800078e0a06 */
[----:B------:R-:W-:Y:S01]  /*5f00*/  IMAD R6, R26, R6, R5 ;  /* 0x000000061a067224 */ /* 0x000fe200078e0205 */
[----:B------:R-:W-:Y:S01]  /*5f10*/  LOP3.LUT R5, R8, R11, RZ, 0xc0, !PT ;  /* 0x0000000b08057212 */ /* 0x000fe200078ec0ff */
[----:B------:R-:W-:Y:S02]  /*5f20*/  @P0 IMAD R7, R9, R23, R4 ;  /* 0x0000001709070224 */ /* 0x000fe400078e0204 */
[----:B--2---:R-:W-:Y:S02]  /*5f30*/  IMAD R4, R10, R24, R27 ;  /* 0x000000180a047224 */ /* 0x004fe400078e021b */
[----:B---3--:R-:W-:Y:S02]  /*5f40*/  IMAD R7, R6, R32, R7 ;  /* 0x0000002006077224 */ /* 0x008fe400078e0207 */
[----:B------:R-:W-:Y:S02]  /*5f50*/  IMAD R4, R4, R20, R5 ;  /* 0x0000001404047224 */ /* 0x000fe400078e0205 */
[----:B------:R-:W-:-:S02]  /*5f60*/  IMAD.MOV.U32 R8, RZ, RZ, 0x1 ;  /* 0x00000001ff087424 */ /* 0x000fc400078e00ff */
[----:B------:R-:W-:Y:S01]  /*5f70*/  IMAD.MOV.U32 R6, RZ, RZ, R21 ;  /* 0x000000ffff067224 */ /* 0x000fe200078e0015 */
[----:B------:R-:W-:Y:S02]  /*5f80*/  SEL R20, R4, R7, !P0 ;  /* 0x0000000704147207 */ /* 0x000fe40004000000 */
[----:B------:R-:W-:-:S07]  /*5f90*/  SEL R22, R7, R4, !P0 ;  /* 0x0000000407167207 */ /* 0x000fce0004000000 */
.L_x_167:
[----:B------:R-:W-:-:S08]  /*5fa0*/  NOP ;  /* 0x0000000000007918 */ /* 0x000fd00000000000 */
[----:B------:R-:W0:-:S00]  /*5fb0*/  USETMAXREG.DEALLOC.CTAPOOL 0x28 ;  /* 0x00000028000079c8 */ /* 0x000e0000080e0500 */
[----:B0-----:R-:W-:-:S13]  /*5fc0*/  ISETP.NE.AND P0, PT, R3, RZ, PT ;  /* 0x000000ff0300720c */ /* 0x001fda0003f05270 */
[----:B------:R-:W-:Y:S05]  /*5fd0*/  @P0 EXIT ;  /* 0x000000000000094d */ /* 0x000fea0003800000 */
[----:B------:R-:W-:Y:S01]  /*5fe0*/  LOP3.LUT P0, RZ, R8, 0xff, RZ, 0xc0, !PT ;  /* 0x000000ff08ff7812 */ /* 0x000fe2000780c0ff */
[----:B------:R-:W-:Y:S02]  /*5ff0*/  IMAD.MOV.U32 R3, RZ, RZ, 0x1 ;  /* 0x00000001ff037424 */ /* 0x000fe400078e00ff */
[----:B------:R-:W-:-:S10]  /*6000*/  IMAD.MOV.U32 R8, RZ, RZ, RZ ;  /* 0x000000ffff087224 */ /* 0x000fd400078e00ff */
[----:B------:R-:W-:Y:S05]  /*6010*/  @!P0 BRA `(.L_x_170) ;  /* 0x0000000c002c8947 */ /* 0x000fea0003800000 */
[----:B------:R-:W0:Y:S01]  /*6020*/  LDC R3, c[0x0][0x28c] ;  /* 0x0000a300ff037b82 */ /* 0x000e220000000800 */
[----:B------:R-:W-:Y:S01]  /*6030*/  ULDC UR5, c[0x0][0x658] ;  /* 0x0001960000057ab9 */ /* 0x000fe20000000800 */
[----:B------:R-:W-:Y:S01]  /*6040*/  UMOV UR6, 0xffffffff ;  /* 0xffffffff00067882 */ /* 0x000fe20000000000 */
[----:B------:R-:W-:Y:S01]  /*6050*/  BSSY B0, `(.L_x_170) ;  /* 0x00000c7000007945 */ /* 0x000fe20003800000 */
[----:B------:R-:W-:Y:S01]  /*6060*/  USHF.L.U32 UR6, UR6, UR5, URZ ;  /* 0x0000000506067299 */ /* 0x000fe2000800063f */
[----:B------:R-:W-:Y:S01]  /*6070*/  IMAD.MOV.U32 R10, RZ, RZ, 0x1 ;  /* 0x00000001ff0a7424 */ /* 0x000fe200078e00ff */
[----:B------:R-:W-:Y:S01]  /*6080*/  LOP3.LUT R19, R18, 0x2, RZ, 0xfc, !PT ;  /* 0x0000000212137812 */ /* 0x000fe200078efcff */
[----:B------:R-:W-:Y:S01]  /*6090*/  IMAD.MOV.U32 R8, RZ, RZ, RZ ;  /* 0x000000ffff087224 */ /* 0x000fe200078e00ff */
[----:B------:R-:W1:Y:S01]  /*60a0*/  S2UR UR8, SR_CgaCtaId ;  /* 0x00000000000879c3 */ /* 0x000e620000008800 */
[----:B------:R-:W-:Y:S01]  /*60b0*/  ULDC UR4, c[0x0][0x600] ;  /* 0x0001800000047ab9 */ /* 0x000fe20000000800 */
[----:B------:R-:W-:Y:S01]  /*60c0*/  UMOV UR7, 0x1 ;  /* 0x0000000100077882 */ /* 0x000fe20000000000 */
[----:B------:R-:W-:-:S02]  /*60d0*/  UIADD3 UR14, UR4, -0x1, URZ ;  /* 0xffffffff040e7890 */ /* 0x000fc4000fffe03f */
[----:B------:R-:W-:Y:S02]  /*60e0*/  USHF.L.U32 UR16, UR7, UR5, URZ ;  /* 0x0000000507107299 */ /* 0x000fe4000800063f */
[----:B------:R-:W-:Y:S01]  /*60f0*/  ULOP3.LUT UR15, URZ, UR6, URZ, 0x33, !UPT ;  /* 0x000000063f0f7292 */ /* 0x000fe2000f8e333f */
[----:B------:R-:W-:Y:S01]  /*6100*/  ULDC.64 UR20, c[0x0][0x198] ;  /* 0x0000660000147ab9 */ /* 0x000fe20000000a00 */
[----:B0-----:R-:W-:-:S05]  /*6110*/  VIADD R3, R3, 0x3f ;  /* 0x0000003f03037836 */ /* 0x001fca0000000000 */
[----:B------:R-:W-:Y:S01]  /*6120*/  SHF.R.S32.HI R4, RZ, 0x1f, R3 ;  /* 0x0000001fff047819 */ /* 0x000fe20000011403 */
[----:B-1----:R-:W-:-:S03]  /*6130*/  IMAD.U32 R9, RZ, RZ, UR8 ;  /* 0x00000008ff097e24 */ /* 0x002fc6000f8e00ff */
[----:B------:R-:W-:Y:S01]  /*6140*/  LEA.HI R4, R4, R3, RZ, 0x6 ;  /* 0x0000000304047211 */ /* 0x000fe200078f30ff */
[----:B------:R-:W-:-:S03]  /*6150*/  IMAD.MOV.U32 R3, RZ, RZ, 0x1 ;  /* 0x00000001ff037424 */ /* 0x000fc600078e00ff */
[----:B------:R-:W-:Y:S02]  /*6160*/  SHF.R.S32.HI R11, RZ, 0x6, R4 ;  /* 0x00000006ff0b7819 */ /* 0x000fe40000011404 */
[----:B------:R-:W-:-:S03]  /*6170*/  LEA R12, R9, 0x100, 0xd ;  /* 0x00000100090c7811 */ /* 0x000fc600078e68ff */
[----:B------:R-:W-:-:S07]  /*6180*/  VIADD R13, R11, 0x1 ;  /* 0x000000010b0d7836 */ /* 0x000fce0000000000 */
.L_x_181:
[----:B------:R-:W-:-:S03]  /*6190*/  UMOV UR4, 0xffffffff ;  /* 0xffffffff00047882 */ /* 0x000fc60000000000 */
[----:B------:R-:W-:Y:S05]  /*61a0*/  BRA.DIV UR4, `(.L_x_171) ;  /* 0x0000000e04b07947 */ /* 0x000fea000b800000 */
[----:B------:R-:W-:-:S13]  /*61b0*/  ELECT P6, URZ, PT ;  /* 0x00000000003f782f */ /* 0x000fda00038c0000 */
.L_x_192:
[----:B------:R-:W0:Y:S01]  /*61c0*/  LDC R4, c[0x0][0x28c] ;  /* 0x0000a300ff047b82 */ /* 0x000e220000000800 */
[----:B------:R-:W-:Y:S01]  /*61d0*/  BSSY B1, `(.L_x_172) ;  /* 0x000003a000017945 */ /* 0x000fe20003800000 */
[----:B0-----:R-:W-:-:S13]  /*61e0*/  ISETP.LT.OR P6, PT, R4, 0x1, !P6 ;  /* 0x000000010400780c */ /* 0x001fda00077c1670 */
[----:B------:R-:W-:Y:S05]  /*61f0*/  @P6 BRA `(.L_x_173) ;  /* 0x0000000000dc6947 */ /* 0x000fea0003800000 */
[----:B------:R-:W-:Y:S02]  /*6200*/  IMAD R22, R22, 0x2, R9 ;  /* 0x0000000216167824 */ /* 0x000fe400078e0209 */
[----:B------:R-:W-:Y:S02]  /*6210*/  IMAD.SHL.U32 R20, R20, 0x40, RZ ;  /* 0x0000004014147824 */ /* 0x000fe400078e00ff */
[----:B------:R-:W-:Y:S02]  /*6220*/  IMAD.MOV.U32 R23, RZ, RZ, RZ ;  /* 0x000000ffff177224 */ /* 0x000fe400078e00ff */
[----:B------:R-:W-:Y:S02]  /*6230*/  IMAD.MOV.U32 R4, RZ, RZ, R13 ;  /* 0x000000ffff047224 */ /* 0x000fe400078e000d */
[----:B------:R-:W-:Y:S02]  /*6240*/  IMAD.MOV.U32 R5, RZ, RZ, R3 ;  /* 0x000000ffff057224 */ /* 0x000fe400078e0003 */
[----:B------:R-:W-:-:S02]  /*6250*/  IMAD.MOV.U32 R7, RZ, RZ, R8 ;  /* 0x000000ffff077224 */ /* 0x000fc400078e0008 */
[----:B------:R-:W-:-:S07]  /*6260*/  IMAD.SHL.U32 R22, R22, 0x80, RZ ;  /* 0x0000008016167824 */ /* 0x000fce00078e00ff */
.L_x_176:
[----:B------:R-:W0:Y:S01]  /*6270*/  S2UR UR4, SR_CgaCtaId ;  /* 0x00000000000479c3 */ /* 0x000e220000008800 */
[----:B------:R-:W-:Y:S02]  /*6280*/  MOV R14, 0x400 ;  /* 0x00000400000e7802 */ /* 0x000fe40000000f00 */
[----:B------:R-:W-:-:S13]  /*6290*/  ISETP.NE.AND P1, PT, R0, RZ, PT ;  /* 0x000000ff0000720c */ /* 0x000fda0003f25270 */
[----:B------:R-:W1:Y:S01]  /*62a0*/  @!P1 LDC R15, c[0x0][0x500] ;  /* 0x00014000ff0f9b82 */ /* 0x000e620000000800 */
[----:B0-----:R-:W-:-:S05]  /*62b0*/  IMAD.U32 R9, RZ, RZ, UR4 ;  /* 0x00000004ff097e24 */ /* 0x001fca000f8e00ff */
[----:B------:R-:W-:Y:S02]  /*62c0*/  LEA R24, R9, R14, 0x18 ;  /* 0x0000000e09187211 */ /* 0x000fe400078ec0ff */
[----:B------:R-:W-:-:S03]  /*62d0*/  SHF.L.U32 R14, R5, 0x1f, RZ ;  /* 0x0000001f050e7819 */ /* 0x000fc600000006ff */
[----:B------:R-:W-:-:S04]  /*62e0*/  IMAD R21, R7, 0x8, R24 ;  /* 0x0000000807157824 */ /* 0x000fc800078e0218 */
[----:B------:R-:W0:Y:S02]  /*62f0*/  SYNCS.PHASECHK.TRANS64.TRYWAIT P0, [R21+URZ+0x20], R14 ;  /* 0x0000200e150075a7 */ /* 0x000e24000800017f */
[----:B01----:R-:W-:Y:S05]  /*6300*/  @!P0 BRA `(.L_x_174) ;  /* 0x0000000c00788947 */ /* 0x003fea0003800000 */
.L_x_193:
[----:B0-----:R-:W-:Y:S01]  /*6310*/  PRMT R14, R19, 0x9910, RZ ;  /* 0x00009910130e7816 */ /* 0x001fe200000000ff */
[----:B------:R0:W-:Y:S03]  /*6320*/  @!P1 SYNCS.ARRIVE.TRANS64 RZ, [R21+URZ], R15 ;  /* 0x0000000f15ff99a7 */ /* 0x0001e6000800003f */
[----:B------:R-:W-:-:S13]  /*6330*/  ISETP.NE.AND P0, PT, R14, 0x2, PT ;  /* 0x000000020e00780c */ /* 0x000fda0003f05270 */
[----:B0-----:R-:W-:Y:S05]  /*6340*/  @P0 BRA `(.L_x_175) ;  /* 0x0000000000040947 */ /* 0x001fea0003800000 */
[----:B------:R-:W-:Y:S01]  /*6350*/  BPT.TRAP 0x1 ;  /* 0x000000040000795c */ /* 0x000fe20000300000 */
.L_x_175:
[C---:B------:R-:W-:Y:S01]  /*6360*/  IMAD R14, R7.reuse, 0x4000, R12 ;  /* 0x00004000070e7824 */ /* 0x040fe200078e020c */
[----:B------:R-:W-:Y:S01]  /*6370*/  R2UR UR8, R24 ;  /* 0x00000000180872ca */ /* 0x000fe200000e0000 */
[----:B------:R-:W-:Y:S01]  /*6380*/  IMAD R24, R7, 0x1000, R24 ;  /* 0x0000100007187824 */ /* 0x000fe200078e0218 */
[----:B------:R-:W-:Y:S01]  /*6390*/  R2UR UR17, R22 ;  /* 0x00000000161172ca */ /* 0x000fe200000e0000 */
[----:B------:R-:W-:Y:S01]  /*63a0*/  VIADD R4, R4, 0xffffffff ;  /* 0xffffffff04047836 */ /* 0x000fe20000000000 */
[----:B------:R-:W-:Y:S01]  /*63b0*/  R2UR UR5, R14 ;  /* 0x000000000e0572ca */ /* 0x000fe200000e0000 */
[----:B------:R-:W-:Y:S01]  /*63c0*/  UIADD3 UR4, UP0, UR20, 0xf0, URZ ;  /* 0x000000f014047890 */ /* 0x000fe2000ff1e03f */
[----:B------:R-:W-:Y:S01]  /*63d0*/  R2UR UR11, R24 ;  /* 0x00000000180b72ca */ /* 0x000fe200000e0000 */
[----:B------:R-:W-:Y:S01]  /*63e0*/  UIADD3 UR22, UP1, UR20, 0x1f0, URZ ;  /* 0x000001f014167890 */ /* 0x000fe2000ff3e03f */
[----:B------:R-:W-:Y:S01]  /*63f0*/  R2UR UR9, R21 ;  /* 0x00000000150972ca */ /* 0x000fe200000e0000 */
[----:B------:R-:W-:Y:S01]  /*6400*/  VIADD R7, R7, 0x1 ;  /* 0x0000000107077836 */ /* 0x000fe20000000000 */
[----:B------:R-:W-:Y:S01]  /*6410*/  R2UR UR10, R23 ;  /* 0x00000000170a72ca */ /* 0x000fe200000e0000 */
[----:B------:R-:W-:Y:S01]  /*6420*/  UIADD3.X UR23, URZ, UR21, URZ, UP1, !UPT ;  /* 0x000000153f177290 */ /* 0x000fe20008ffe43f */
[----:B------:R-:W-:Y:S01]  /*6430*/  R2UR UR12, R6 ;  /* 0x00000000060c72ca */ /* 0x000fe200000e0000 */
[----:B------:R-:W-:Y:S01]  /*6440*/  UMOV UR19, 0x30000 ;  /* 0x0003000000137882 */ /* 0x000fe20000000000 */
[----:B------:R-:W-:Y:S01]  /*6450*/  R2UR UR18, R20 ;  /* 0x00000000141272ca */ /* 0x000fe200000e0000 */
[----:B------:R-:W-:Y:S01]  /*6460*/  UMOV UR6, 0x0 ;  /* 0x0000000000067882 */ /* 0x000fe20000000000 */
[----:B------:R-:W-:Y:S01]  /*6470*/  ISETP.GT.AND P1, PT, R4, 0x1, PT ;  /* 0x000000010400780c */ /* 0x000fe20003f24270 */
[----:B------:R-:W-:Y:S01]  /*6480*/  UIADD3 UR8, UR8, UR5, URZ ;  /* 0x0000000508087290 */ /* 0x000fe2000fffe03f */
[----:B------:R-:W-:Y:S01]  /*6490*/  ISETP.NE.AND P0, PT, R7, 0x4, PT ;  /* 0x000000040700780c */ /* 0x000fe20003f05270 */
[----:B------:R-:W-:Y:S01]  /*64a0*/  UIADD3.X UR5, URZ, UR21, URZ, UP0, !UPT ;  /* 0x000000153f057290 */ /* 0x000fe200087fe43f */
[----:B------:R-:W-:Y:S01]  /*64b0*/  VIADD R23, R23, 0x40 ;  /* 0x0000004017177836 */ /* 0x000fe20000000000 */
[----:B------:R-:W-:Y:S01]  /*64c0*/  UIADD3 UR13, UR11, 0x10100, URZ ;  /* 0x000101000b0d7890 */ /* 0x000fe2000fffe03f */
[----:B------:R-:W-:Y:S01]  /*64d0*/  SEL R14, RZ, 0x1, P0 ;  /* 0x00000001ff0e7807 */ /* 0x000fe20000000000 */
[----:B------:R-:W-:Y:S01]  /*64e0*/  UMOV UR7, 0x10000000 ;  /* 0x1000000000077882 */ /* 0x000fe20000000000 */
[----:B------:R-:W-:Y:S01]  /*64f0*/  UMOV UR11, UR17 ;  /* 0x00000011000b7c82 */ /* 0x000fe20008000000 */
[----:B------:R-:W-:-:S02]  /*6500*/  SEL R7, R7, RZ, P0 ;  /* 0x000000ff07077207 */ /* 0x000fc40000000000 */
[----:B------:R-:W-:Y:S01]  /*6510*/  LOP3.LUT R5, R5, R14, RZ, 0x3c, !PT ;  /* 0x0000000e05057212 */ /* 0x000fe200078e3cff */
[----:B------:R0:W-:Y:S02]  /*6520*/  UTMALDG.3D.MULTICAST [UR8], [UR4], UR19, desc[UR6] ;  /* 0x00000608040073b4 */ /* 0x0001e40008011813 */
[----:B0-----:R-:W-:Y:S01]  /*6530*/  UMOV UR8, UR13 ;  /* 0x0000000d00087c82 */ /* 0x001fe20008000000 */
[----:B------:R-:W-:Y:S02]  /*6540*/  UMOV UR11, UR18 ;  /* 0x00000012000b7c82 */ /* 0x000fe40008000000 */
[----:B------:R0:W-:Y:S02]  /*6550*/  UTMALDG.3D [UR8], [UR22], desc[UR6] ;  /* 0x00000608160075b4 */ /* 0x0001e40008011000 */
[----:B0-----:R-:W-:Y:S05]  /*6560*/  @P1 BRA `(.L_x_176) ;  /* 0xfffffffc00401947 */ /* 0x001fea000383ffff */
.L_x_173:
[----:B------:R-:W-:Y:S05]  /*6570*/  BSYNC B1 ;  /* 0x0000000000017941 */ /* 0x000fea0003800000 */
.L_x_172:
[----:B------:R-:W-:Y:S01]  /*6580*/  LOP3.LUT P1, RZ, R10, 0xff, RZ, 0xc0, !PT ;  /* 0x000000ff0aff7812 */ /* 0x000fe2000782c0ff */
[----:B------:R-:W-:Y:S01]  /*6590*/  IMAD.IADD R8, R11, 0x1, R8 ;  /* 0x000000010b087824 */ /* 0x000fe200078e0208 */
[----:B------:R-:W-:Y:S01]  /*65a0*/  IADD3 R16, P2, R16, UR36, RZ ;  /* 0x0000002410107c10 */ /* 0x000fe2000ff5e0ff */
[----:B------:R-:W-:Y:S01]  /*65b0*/  ULDC.64 UR4, c[0x0][0x650] ;  /* 0x0001940000047ab9 */ /* 0x000fe20000000a00 */
[----:B------:R-:W-:Y:S01]  /*65c0*/  BSSY B1, `(.L_x_177) ;  /* 0x000006d000017945 */ /* 0x000fe20003800000 */
[----:B------:R-:W-:Y:S01]  /*65d0*/  IMAD.MOV.U32 R22, RZ, RZ, -0x1 ;  /* 0xffffffffff167424 */ /* 0x000fe200078e00ff */
[----:B------:R-:W-:Y:S01]  /*65e0*/  SHF.R.U32.HI R4, RZ, 0x2, R8 ;  /* 0x00000002ff047819 */ /* 0x000fe20000011608 */
[----:B------:R-:W-:Y:S01]  /*65f0*/  IMAD.MOV.U32 R20, RZ, RZ, -0x1 ;  /* 0xffffffffff147424 */ /* 0x000fe200078e00ff */
[----:B------:R-:W-:Y:S02]  /*6600*/  ISETP.GT.U32.AND P0, PT, R8, 0x3, PT ;  /* 0x000000030800780c */ /* 0x000fe40003f04070 */
[----:B------:R-:W-:-:S02]  /*6610*/  LOP3.LUT R4, R4, 0x1, RZ, 0xc0, !PT ;  /* 0x0000000104047812 */ /* 0x000fc400078ec0ff */
[----:B------:R-:W-:Y:S01]  /*6620*/  ISETP.LT.U32.AND P0, PT, R11, 0x4, P0 ;  /* 0x000000040b00780c */ /* 0x000fe20000701070 */
[----:B------:R-:W0:Y:S01]  /*6630*/  @P1 S2R R9, SR_CgaCtaId ;  /* 0x0000000000091919 */ /* 0x000e220000008800 */
[----:B------:R-:W-:Y:S02]  /*6640*/  @P1 MOV R6, 0x400 ;  /* 0x0000040000061802 */ /* 0x000fe40000000f00 */
[----:B------:R-:W-:Y:S02]  /*6650*/  IADD3.X R17, R17, UR42, RZ, P2, !PT ;  /* 0x0000002a11117c10 */ /* 0x000fe400097fe4ff */
[----:B------:R-:W-:Y:S02]  /*6660*/  ISETP.GE.U32.AND P2, PT, R16, UR4, PT ;  /* 0x0000000410007c0c */ /* 0x000fe4000bf46070 */
[----:B------:R-:W-:Y:S02]  /*6670*/  LOP3.LUT R8, R8, 0x3, RZ, 0xc0, !PT ;  /* 0x0000000308087812 */ /* 0x000fe400078ec0ff */
[----:B------:R-:W-:-:S02]  /*6680*/  PRMT R10, RZ, 0x7610, R10 ;  /* 0x00007610ff0a7816 */ /* 0x000fc4000000000a */
[----:B0-----:R-:W-:-:S04]  /*6690*/  @P1 LEA R6, R9, R6, 0x18 ;  /* 0x0000000609061211 */ /* 0x001fc800078ec0ff */
[----:B------:R0:W-:Y:S01]  /*66a0*/  @P1 SYNCS.ARRIVE.TRANS64.A1T0 RZ, [R6+URZ+0x58], RZ ;  /* 0x000058ff06ff19a7 */ /* 0x0001e2000810003f */
[----:B------:R-:W-:Y:S02]  /*66b0*/  ISETP.NE.U32.AND P1, PT, R4, 0x1, PT ;  /* 0x000000010400780c */ /* 0x000fe40003f25070 */
[----:B------:R-:W-:Y:S02]  /*66c0*/  SEL R4, RZ, 0x1, !P0 ;  /* 0x00000001ff047807 */ /* 0x000fe40004000000 */
[----:B------:R-:W-:Y:S02]  /*66d0*/  ISETP.GE.U32.AND.EX P0, PT, R17, UR5, PT, P2 ;  /* 0x0000000511007c0c */ /* 0x000fe4000bf06120 */
[----:B------:R-:W-:Y:S01]  /*66e0*/  ISETP.GT.U32.AND P1, PT, R11, 0x3, !P1 ;  /* 0x000000030b00780c */ /* 0x000fe20004f24070 */
[----:B0-----:R-:W-:-:S03]  /*66f0*/  IMAD.MOV.U32 R6, RZ, RZ, -0x1 ;  /* 0xffffffffff067424 */ /* 0x001fc600078e00ff */
[----:B------:R-:W-:-:S04]  /*6700*/  SEL R5, RZ, 0x1, !P1 ;  /* 0x00000001ff057807 */ /* 0x000fc80004800000 */
[--C-:B------:R-:W-:Y:S02]  /*6710*/  LOP3.LUT R3, R5, R3, R4.reuse, 0x96, !PT ;  /* 0x0000000305037212 */ /* 0x100fe400078e9604 */
[----:B------:R-:W-:Y:S01]  /*6720*/  PRMT R4, RZ, 0x7610, R4 ;  /* 0x00007610ff047816 */ /* 0x000fe20000000004 */
[----:B------:R-:W-:Y:S06]  /*6730*/  @P0 BRA `(.L_x_178) ;  /* 0x0000000400540947 */ /* 0x000fec0003800000 */
[----:B------:R-:W0:Y:S01]  /*6740*/  S2R R15, SR_CTAID.X ;  /* 0x00000000000f7919 */ /* 0x000e220000002500 */
[----:B------:R-:W-:Y:S01]  /*6750*/  ULDC.64 UR4, c[0x0][0x628] ;  /* 0x00018a0000047ab9 */ /* 0x000fe20000000a00 */
[----:B------:R-:W-:Y:S01]  /*6760*/  ULDC UR7, c[0x0][0x630] ;  /* 0x00018c0000077ab9 */ /* 0x000fe20000000800 */
[----:B------:R-:W-:Y:S01]  /*6770*/  ISETP.NE.U32.AND P0, PT, RZ, UR4, PT ;  /* 0x00000004ff007c0c */ /* 0x000fe2000bf05070 */
[----:B------:R-:W1:Y:S01]  /*6780*/  S2R R20, SR_CTAID.Y ;  /* 0x0000000000147919 */ /* 0x000e620000002600 */
[----:B------:R-:W-:Y:S01]  /*6790*/  ULDC UR8, c[0x0][0x150] ;  /* 0x0000540000087ab9 */ /* 0x000fe20000000800 */
[----:B------:R-:W-:Y:S01]  /*67a0*/  IMAD.MOV.U32 R4, RZ, RZ, R16 ;  /* 0x000000ffff047224 */ /* 0x000fe200078e0010 */
[----:B------:R-:W-:Y:S01]  /*67b0*/  ISETP.NE.AND.EX P0, PT, RZ, UR5, PT, P0 ;  /* 0x00000005ff007c0c */ /* 0x000fe2000bf05300 */
[----:B------:R-:W-:Y:S01]  /*67c0*/  IMAD.MOV.U32 R5, RZ, RZ, R17 ;  /* 0x000000ffff057224 */ /* 0x000fe200078e0011 */
[----:B0-----:R-:W-:-:S11]  /*67d0*/  I2FP.F32.U32 R22, R15 ;  /* 0x0000000f00167245 */ /* 0x001fd60000201000 */
[----:B------:R-:W-:Y:S05]  /*67e0*/  @!P0 BRA `(.L_x_179) ;  /* 0x0000000000288947 */ /* 0x000fea0003800000 */
[----:B------:R-:W-:Y:S02]  /*67f0*/  ULDC UR6, c[0x0][0x634] ;  /* 0x00018d0000067ab9 */ /* 0x000fe40000000800 */
[----:B------:R-:W-:-:S05]  /*6800*/  IADD3 R5, P0, R16, UR6, RZ ;  /* 0x0000000610057c10 */ /* 0x000fca000ff1e0ff */
[----:B------:R-:W-:-:S04]  /*6810*/  IMAD.X R21, RZ, RZ, R17, P0 ;  /* 0x000000ffff157224 */ /* 0x000fc800000e0611 */
[----:B------:R-:W-:-:S04]  /*6820*/  IMAD.WIDE.U32 R6, R21, UR4, RZ ;  /* 0x0000000415067c25 */ /* 0x000fc8000f8e00ff */
[----:B------:R-:W-:-:S04]  /*6830*/  IMAD.WIDE.U32 R6, P0, R5, UR5, R6 ;  /* 0x0000000505067c25 */ /* 0x000fc8000f800006 */
[----:B------:R-:W-:-:S04]  /*6840*/  IMAD.WIDE.U32 R4, R5, UR4, RZ ;  /* 0x0000000405047c25 */ /* 0x000fc8000f8e00ff */
[----:B------:R-:W-:Y:S01]  /*6850*/  IMAD.MOV.U32 R4, RZ, RZ, R7 ;  /* 0x000000ffff047224 */ /* 0x000fe200078e0007 */
[----:B------:R-:W-:Y:S01]  /*6860*/  IADD3 RZ, P1, R5, R6, RZ ;  /* 0x0000000605ff7210 */ /* 0x000fe20007f3e0ff */
[----:B------:R-:W-:-:S04]  /*6870*/  IMAD.X R5, RZ, RZ, RZ, P0 ;  /* 0x000000ffff057224 */ /* 0x000fc800000e06ff */
[----:B------:R-:W-:-:S08]  /*6880*/  IMAD.WIDE.U32.X R4, R21, UR5, R4, P1 ;  /* 0x0000000515047c25 */ /* 0x000fd000088e0404 */
.L_x_179:
[--C-:B------:R-:W-:Y:S01]  /*6890*/  SHF.R.U64 R14, R4, UR7, R5.reuse ;  /* 0x00000007040e7c19 */ /* 0x100fe20008001205 */
[----:B------:R-:W-:Y:S01]  /*68a0*/  FMUL R22, R22, UR8 ;  /* 0x0000000816167c20 */ /* 0x000fe20008400000 */
[----:B------:R-:W-:Y:S01]  /*68b0*/  SHF.R.U32.HI R4, RZ, UR7, R5 ;  /* 0x00000007ff047c19 */ /* 0x000fe20008011605 */
[----:B------:R-:W0:Y:S01]  /*68c0*/  LDC R6, c[0x0][0x144] ;  /* 0x00005100ff067b82 */ /* 0x000e220000000800 */
[----:B------:R-:W-:Y:S01]  /*68d0*/  IADD3 R5, P0, RZ, -R14, RZ ;  /* 0x8000000eff057210 */ /* 0x000fe20007f1e0ff */
[----:B------:R-:W-:Y:S01]  /*68e0*/  ULDC UR6, c[0x0][0x154] ;  /* 0x0000550000067ab9 */ /* 0x000fe20000000800 */
[----:B-1----:R-:W-:Y:S01]  /*68f0*/  I2FP.F32.U32 R7, R20 ;  /* 0x0000001400077245 */ /* 0x002fe20000201000 */
[----:B------:R-:W1:Y:S01]  /*6900*/  F2I.U32.TRUNC.NTZ R22, R22 ;  /* 0x0000001600167305 */ /* 0x000e62000020f000 */
[----:B------:R-:W-:Y:S01]  /*6910*/  ULDC.64 UR4, c[0x0][0x620] ;  /* 0x0001880000047ab9 */ /* 0x000fe20000000a00 */
[----:B------:R-:W-:Y:S01]  /*6920*/  IMAD.X R4, RZ, RZ, ~R4, P0 ;  /* 0x000000ffff047224 */ /* 0x000fe200000e0e04 */
[----:B------:R-:W-:Y:S01]  /*6930*/  ISETP.NE.AND P2, PT, R2, 0x1, PT ;  /* 0x000000010200780c */ /* 0x000fe20003f45270 */
[----:B------:R-:W-:Y:S01]  /*6940*/  FMUL R23, R7, UR6 ;  /* 0x0000000607177c20 */ /* 0x000fe20008400000 */
[----:B------:R-:W2:Y:S01]  /*6950*/  LDC R25, c[0x0][0x148] ;  /* 0x00005200ff197b82 */ /* 0x000ea20000000800 */
[----:B------:R-:W-:Y:S01]  /*6960*/  IMAD R4, R4, UR4, RZ ;  /* 0x0000000404047c24 */ /* 0x000fe2000f8e02ff */
[----:B------:R-:W-:-:S02]  /*6970*/  ULDC.64 UR6, c[0x0][0x640] ;  /* 0x0001900000067ab9 */ /* 0x000fc40000000a00 */
[----:B------:R-:W-:Y:S01]  /*6980*/  ISETP.NE.U32.AND P0, PT, RZ, UR6, PT ;  /* 0x00000006ff007c0c */ /* 0x000fe2000bf05070 */
[----:B------:R-:W3:Y:S01]  /*6990*/  F2I.U32.TRUNC.NTZ R23, R23 ;  /* 0x0000001700177305 */ /* 0x000ee2000020f000 */
[C---:B------:R-:W-:Y:S02]  /*69a0*/  IMAD R7, R5.reuse, UR5, R4 ;  /* 0x0000000505077c24 */ /* 0x040fe4000f8e0204 */
[----:B------:R-:W-:Y:S01]  /*69b0*/  IMAD.WIDE.U32 R4, R5, UR4, R16 ;  /* 0x0000000405047c25 */ /* 0x000fe2000f8e0010 */
[----:B------:R-:W-:Y:S01]  /*69c0*/  ULDC UR4, c[0x0][0x618] ;  /* 0x0001860000047ab9 */ /* 0x000fe20000000800 */
[----:B------:R-:W-:Y:S02]  /*69d0*/  ISETP.NE.AND.EX P0, PT, RZ, UR7, PT, P0 ;  /* 0x00000007ff007c0c */ /* 0x000fe4000bf05300 */
[----:B------:R-:W-:Y:S02]  /*69e0*/  IMAD.IADD R5, R5, 0x1, R7 ;  /* 0x0000000105057824 */ /* 0x000fe400078e0207 */
[----:B-1----:R-:W-:-:S03]  /*69f0*/  IMAD.MOV R22, RZ, RZ, -R22 ;  /* 0x000000ffff167224 */ /* 0x002fc600078e0a16 */
[----:B------:R-:W-:Y:S01]  /*6a00*/  SHF.R.U64 R21, R4, UR4, R5 ;  /* 0x0000000404157c19 */ /* 0x000fe20008001205 */
[----:B0-----:R-:W-:Y:S01]  /*6a10*/  IMAD R15, R6, R22, R15 ;  /* 0x00000016060f7224 */ /* 0x001fe200078e020f */
[----:B------:R-:W-:Y:S01]  /*6a20*/  SHF.R.U32.HI R4, RZ, UR4, R5 ;  /* 0x00000004ff047c19 */ /* 0x000fe20008011605 */
[----:B------:R-:W-:Y:S01]  /*6a30*/  ULDC UR4, c[0x0][0x608] ;  /* 0x0001820000047ab9 */ /* 0x000fe20000000800 */
[----:B---3--:R-:W-:Y:S02]  /*6a40*/  IMAD.MOV R6, RZ, RZ, -R23 ;  /* 0x000000ffff067224 */ /* 0x008fe400078e0a17 */
[--C-:B------:R-:W-:Y:S02]  /*6a50*/  SHF.R.U64 R22, R21, UR4, R4.reuse ;  /* 0x0000000415167c19 */ /* 0x100fe40008001204 */
[----:B------:R-:W-:Y:S01]  /*6a60*/  SHF.R.U32.HI R5, RZ, UR4, R4 ;  /* 0x00000004ff057c19 */ /* 0x000fe20008011604 */
[----:B------:R-:W-:Y:S01]  /*6a70*/  ULDC UR4, c[0x0][0x658] ;  /* 0x0001960000047ab9 */ /* 0x000fe20000000800 */
[----:B--2---:R-:W-:-:S02]  /*6a80*/  @P2 IMAD R15, R25, R6, R20 ;  /* 0x00000006190f2224 */ /* 0x004fc400078e0214 */
[--C-:B------:R-:W-:Y:S02]  /*6a90*/  SHF.R.U64 R20, R22, UR4, R5.reuse ;  /* 0x0000000416147c19 */ /* 0x100fe40008001205 */
[----:B------:R-:W-:-:S03]  /*6aa0*/  SHF.R.U32.HI R23, RZ, UR4, R5 ;  /* 0x00000004ff177c19 */ /* 0x000fc60008011605 */
[----:B------:R-:W-:Y:S02]  /*6ab0*/  IMAD.MOV.U32 R6, RZ, RZ, R20 ;  /* 0x000000ffff067224 */ /* 0x000fe400078e0014 */
[----:B------:R-:W-:Y:S01]  /*6ac0*/  IMAD.MOV.U32 R5, RZ, RZ, R23 ;  /* 0x000000ffff057224 */ /* 0x000fe200078e0017 */
[----:B------:R-:W-:Y:S06]  /*6ad0*/  @!P0 BRA `(.L_x_180) ;  /* 0x00000000002c8947 */ /* 0x000fec0003800000 */
        /* <DEDUP_REMOVED lines=9> */
[----:B------:R-:W-:-:S04]  /*6b70*/  IMAD.WIDE.U32.X R4, R23, UR7, R4, P1 ;  /* 0x0000000717047c25 */ /* 0x000fc800088e0404 */
[----:B------:R-:W-:-:S07]  /*6b80*/  IMAD.MOV.U32 R6, RZ, RZ, R4 ;  /* 0x000000ffff067224 */ /* 0x000fce00078e0004 */
.L_x_180:
[----:B------:R-:W-:Y:S01]  /*6b90*/  ULDC UR4, c[0x0][0x648] ;  /* 0x0001920000047ab9 */ /* 0x000fe20000000800 */
[----:B------:R-:W-:Y:S01]  /*6ba0*/  LOP3.LUT R4, R22, UR15, RZ, 0xc0, !PT ;  /* 0x0000000f16047c12 */ /* 0x000fe2000f8ec0ff */
[----:B------:R-:W-:Y:S01]  /*6bb0*/  ULDC UR5, c[0x0][0x610] ;  /* 0x0001840000057ab9 */ /* 0x000fe20000000800 */
[----:B------:R-:W-:Y:S01]  /*6bc0*/  SHF.R.U64 R5, R6, UR4, R5 ;  /* 0x0000000406057c19 */ /* 0x000fe20008001205 */
[----:B------:R-:W-:Y:S01]  /*6bd0*/  ULDC UR4, c[0x0][0x638] ;  /* 0x00018e0000047ab9 */ /* 0x000fe20000000800 */
[----:B------:R-:W-:Y:S01]  /*6be0*/  LOP3.LUT R21, R21, UR14, RZ, 0xc0, !PT ;  /* 0x0000000e15157c12 */ /* 0x000fe2000f8ec0ff */
[----:B------:R-:W-:Y:S02]  /*6bf0*/  IMAD.MOV.U32 R6, RZ, RZ, R14 ;  /* 0x000000ffff067224 */ /* 0x000fe400078e000e */
[----:B------:R-:W-:Y:S02]  /*6c00*/  IMAD.MOV R7, RZ, RZ, -R5 ;  /* 0x000000ffff077224 */ /* 0x000fe400078e0a05 */
[----:B------:R-:W-:-:S02]  /*6c10*/  IMAD R4, R5, UR16, R4 ;  /* 0x0000001005047c24 */ /* 0x000fc4000f8e0204 */
[----:B------:R-:W-:Y:S01]  /*6c20*/  IMAD R20, R7, UR4, R20 ;  /* 0x0000000407147c24 */ /* 0x000fe2000f8e0214 */
[----:B------:R-:W-:Y:S01]  /*6c30*/  ULDC UR4, c[0x0][0x600] ;  /* 0x0001800000047ab9 */ /* 0x000fe20000000800 */
[----:B------:R-:W-:Y:S02]  /*6c40*/  IMAD R15, R4, UR5, R15 ;  /* 0x00000005040f7c24 */ /* 0x000fe4000f8e020f */
[----:B------:R-:W-:Y:S02]  /*6c50*/  IMAD R22, R20, UR4, R21 ;  /* 0x0000000414167c24 */ /* 0x000fe4000f8e0215 */
[----:B------:R-:W-:-:S03]  /*6c60*/  IMAD.MOV.U32 R4, RZ, RZ, 0x1 ;  /* 0x00000001ff047424 */ /* 0x000fc600078e00ff */
[----:B------:R-:W-:Y:S02]  /*6c70*/  SEL R20, R22, R15, !P2 ;  /* 0x0000000f16147207 */ /* 0x000fe40005000000 */
[----:B------:R-:W-:-:S07]  /*6c80*/  SEL R22, R15, R22, !P2 ;  /* 0x000000160f167207 */ /* 0x000fce0005000000 */
.L_x_178:
[----:B------:R-:W-:Y:S05]  /*6c90*/  BSYNC B1 ;  /* 0x0000000000017941 */ /* 0x000fea0003800000 */
.L_x_177:
[----:B------:R-:W-:-:S13]  /*6ca0*/  LOP3.LUT P0, RZ, R4, 0xff, RZ, 0xc0, !PT ;  /* 0x000000ff04ff7812 */ /* 0x000fda000780c0ff */
[----:B------:R-:W-:Y:S05]  /*6cb0*/  @P0 BRA `(.L_x_181) ;  /* 0xfffffff400340947 */ /* 0x000fea000383ffff */
[----:B------:R-:W-:Y:S05]  /*6cc0*/  BSYNC B0 ;  /* 0x0000000000007941 */ /* 0x000fea0003800000 */
.L_x_170:
[----:B------:R-:W-:-:S03]  /*6cd0*/  UMOV UR4, 0xffffffff ;  /* 0xffffffff00047882 */ /* 0x000fc60000000000 */
[----:B------:R-:W-:Y:S05]  /*6ce0*/  BRA.DIV UR4, `(.L_x_182) ;  /* 0x0000000604147947 */ /* 0x000fea000b800000 */
[----:B------:R-:W-:-:S13]  /*6cf0*/  ELECT P6, URZ, PT ;  /* 0x00000000003f782f */ /* 0x000fda00038c0000 */
.L_x_196:
[----:B------:R-:W-:Y:S04]  /*6d00*/  BSSY B0, `(.L_x_183) ;  /* 0x000002b000007945 */ /* 0x000fe80003800000 */
[----:B------:R-:W-:Y:S05]  /*6d10*/  @!P6 BRA `(.L_x_184) ;  /* 0x0000000000a4e947 */ /* 0x000fea0003800000 */
[----:B------:R-:W-:-:S04]  /*6d20*/  LOP3.LUT R18, R18, 0x2, RZ, 0xfc, !PT ;  /* 0x0000000212127812 */ /* 0x000fc800078efcff */
[----:B------:R-:W-:-:S13]  /*6d30*/  ISETP.NE.AND P0, PT, R18, 0x3, PT ;  /* 0x000000031200780c */ /* 0x000fda0003f05270 */
[----:B------:R-:W-:Y:S05]  /*6d40*/  @!P0 BRA `(.L_x_185) ;  /* 0x0000000000048947 */ /* 0x000fea0003800000 */
[----:B------:R-:W-:Y:S01]  /*6d50*/  BPT.TRAP 0x1 ;  /* 0x000000040000795c */ /* 0x000fe20000300000 */
.L_x_185:
[----:B------:R-:W0:Y:S01]  /*6d60*/  S2R R5, SR_CgaCtaId ;  /* 0x0000000000057919 */ /* 0x000e220000008800 */
[----:B------:R-:W-:Y:S02]  /*6d70*/  MOV R0, 0x400 ;  /* 0x0000040000007802 */ /* 0x000fe40000000f00 */
[----:B------:R-:W-:Y:S02]  /*6d80*/  SHF.L.U32 R2, R3, 0x1f, RZ ;  /* 0x0000001f03027819 */ /* 0x000fe400000006ff */
[----:B0-----:R-:W-:-:S05]  /*6d90*/  LEA R5, R5, R0, 0x18 ;  /* 0x0000000005057211 */ /* 0x001fca00078ec0ff */
[----:B------:R-:W-:-:S04]  /*6da0*/  VIADD R5, R5, 0x20 ;  /* 0x0000002005057836 */ /* 0x000fc80000000000 */
[C---:B------:R-:W-:Y:S02]  /*6db0*/  IMAD R7, R8.reuse, 0x8, R5 ;  /* 0x0000000808077824 */ /* 0x040fe400078e0205 */
[----:B------:R-:W-:Y:S02]  /*6dc0*/  VIADD R8, R8, 0x1 ;  /* 0x0000000108087836 */ /* 0x000fe40000000000 */
[----:B------:R-:W0:Y:S03]  /*6dd0*/  SYNCS.PHASECHK.TRANS64.TRYWAIT P0, [R7+URZ], R2 ;  /* 0x00000002070075a7 */ /* 0x000e26000800017f */
[----:B------:R-:W-:-:S04]  /*6de0*/  ISETP.NE.AND P1, PT, R8, 0x4, PT ;  /* 0x000000040800780c */ /* 0x000fc80003f25270 */
[----:B------:R-:W-:Y:S02]  /*6df0*/  SEL R0, RZ, 0x1, P1 ;  /* 0x00000001ff007807 */ /* 0x000fe40000800000 */
[----:B------:R-:W-:Y:S02]  /*6e00*/  SEL R8, R8, RZ, P1 ;  /* 0x000000ff08087207 */ /* 0x000fe40000800000 */
[----:B------:R-:W-:-:S03]  /*6e10*/  LOP3.LUT R9, R3, R0, RZ, 0x3c, !PT ;  /* 0x0000000003097212 */ /* 0x000fc600078e3cff */
[----:B------:R-:W-:Y:S01]  /*6e20*/  IMAD R6, R8, 0x8, R5 ;  /* 0x0000000808067824 */ /* 0x000fe200078e0205 */
[----:B------:R-:W-:Y:S01]  /*6e30*/  SHF.L.U32 R3, R9, 0x1f, RZ ;  /* 0x0000001f09037819 */ /* 0x000fe200000006ff */
[----:B0-----:R-:W-:Y:S06]  /*6e40*/  @!P0 BRA `(.L_x_186) ;  /* 0x0000000000dc8947 */ /* 0x001fec0003800000 */
.L_x_197:
[----:B------:R-:W1:Y:S01]  /*6e50*/  SYNCS.PHASECHK.TRANS64.TRYWAIT P0, [R6+URZ], R3 ;  /* 0x00000003060075a7 */ /* 0x000e62000800017f */
[----:B------:R-:W-:-:S05]  /*6e60*/  VIADD R0, R8, 0x1 ;  /* 0x0000000108007836 */ /* 0x000fca0000000000 */
[----:B------:R-:W-:-:S04]  /*6e70*/  ISETP.NE.AND P1, PT, R0, 0x4, PT ;  /* 0x000000040000780c */ /* 0x000fc80003f25270 */
[----:B0-----:R-:W-:Y:S02]  /*6e80*/  SEL R2, RZ, 0x1, P1 ;  /* 0x00000001ff027807 */ /* 0x001fe40000800000 */
[----:B------:R-:W-:Y:S02]  /*6e90*/  SEL R0, R0, RZ, P1 ;  /* 0x000000ff00007207 */ /* 0x000fe40000800000 */
[----:B------:R-:W-:-:S03]  /*6ea0*/  LOP3.LUT R9, R9, R2, RZ, 0x3c, !PT ;  /* 0x0000000209097212 */ /* 0x000fc600078e3cff */
[----:B------:R-:W-:Y:S01]  /*6eb0*/  IMAD R7, R0, 0x8, R5 ;  /* 0x0000000800077824 */ /* 0x000fe200078e0205 */
[----:B------:R-:W-:Y:S01]  /*6ec0*/  SHF.L.U32 R4, R9, 0x1f, RZ ;  /* 0x0000001f09047819 */ /* 0x000fe200000006ff */
[----:B-1----:R-:W-:Y:S06]  /*6ed0*/  @!P0 BRA `(.L_x_187) ;  /* 0x0000000000cc8947 */ /* 0x002fec0003800000 */
.L_x_198:
[----:B------:R-:W1:Y:S01]  /*6ee0*/  SYNCS.PHASECHK.TRANS64.TRYWAIT P0, [R7+URZ], R4 ;  /* 0x00000004070075a7 */ /* 0x000e62000800017f */
[----:B------:R-:W-:-:S05]  /*6ef0*/  VIADD R0, R0, 0x1 ;  /* 0x0000000100007836 */ /* 0x000fca0000000000 */
[----:B------:R-:W-:-:S04]  /*6f00*/  ISETP.NE.AND P1, PT, R0, 0x4, PT ;  /* 0x000000040000780c */ /* 0x000fc80003f25270 */
[----:B------:R-:W-:Y:S02]  /*6f10*/  SEL R2, RZ, 0x1, P1 ;  /* 0x00000001ff027807 */ /* 0x000fe40000800000 */
[----:B------:R-:W-:Y:S02]  /*6f20*/  SEL R0, R0, RZ, P1 ;  /* 0x000000ff00007207 */ /* 0x000fe40000800000 */
[----:B------:R-:W-:Y:S01]  /*6f30*/  LOP3.LUT R2, R9, R2, RZ, 0x3c, !PT ;  /* 0x0000000209027212 */ /* 0x000fe200078e3cff */
[----:B-1----:R-:W-:Y:S06]  /*6f40*/  @!P0 BRA `(.L_x_188) ;  /* 0x0000000000c48947 */ /* 0x002fec0003800000 */
.L_x_199:
[----:B------:R-:W-:Y:S01]  /*6f50*/  IMAD R5, R0, 0x8, R5 ;  /* 0x0000000800057824 */ /* 0x000fe200078e0205 */
[----:B------:R-:W-:-:S07]  /*6f60*/  SHF.L.U32 R0, R2, 0x1f, RZ ;  /* 0x0000001f02007819 */ /* 0x000fce00000006ff */
.L_x_189:
[----:B--2---:R2:W3:Y:S02]  /*6f70*/  SYNCS.PHASECHK.TRANS64.TRYWAIT P0, [R5+URZ], R0 ;  /* 0x00000000050075a7 */ /* 0x0044e4000800017f */
[----:B---3--:R-:W-:Y:S05]  /*6f80*/  @!P0 NANOSLEEP.SYNCS 0x989680 ;  /* 0x009896800000895d */ /* 0x008fea0003900000 */
[----:B------:R-:W3:Y:S02]  /*6f90*/  @!P0 SYNCS.PHASECHK.TRANS64 P0, [R5+URZ], R0 ;  /* 0x00000000050085a7 */ /* 0x000ee4000800007f */
[----:B---3--:R-:W-:Y:S05]  /*6fa0*/  @!P0 BRA `(.L_x_189) ;  /* 0xfffffffc00f08947 */ /* 0x008fea000383ffff */
.L_x_184:
[----:B------:R-:W-:Y:S05]  /*6fb0*/  BSYNC B0 ;  /* 0x0000000000007941 */ /* 0x000fea0003800000 */
.L_x_183:
[----:B------:R-:W-:Y:S05]  /*6fc0*/  EXIT ;  /* 0x000000000000794d */ /* 0x000fea0003800000 */
.L_x_21:
[----:B-1----:R1:W2:Y:S02]  /*6fd0*/  SYNCS.PHASECHK.TRANS64.TRYWAIT P1, [R3+URZ], R0 ;  /* 0x00000000030075a7 */ /* 0x0022a4000802017f */
[----:B--2---:R-:W-:Y:S05]  /*6fe0*/  @!P1 NANOSLEEP.SYNCS 0x989680 ;  /* 0x009896800000995d */ /* 0x004fea0003900000 */
[----:B------:R-:W2:Y:S02]  /*6ff0*/  @!P1 SYNCS.PHASECHK.TRANS64 P1, [R3+URZ], R0 ;  /* 0x00000000030095a7 */ /* 0x000ea4000802007f */
[----:B--2---:R-:W-:Y:S05]  /*7000*/  @!P1 BRA `(.L_x_21) ;  /* 0xfffffffc00f09947 */ /* 0x004fea000383ffff */
[----:B------:R-:W-:Y:S05]  /*7010*/  BRA `(.L_x_20) ;  /* 0xffffffa400b47947 */ /* 0x000fea000383ffff */
.L_x_26:
[----:B-1----:R1:W2:Y:S02]  /*7020*/  SYNCS.PHASECHK.TRANS64.TRYWAIT P1, [R5+URZ], R4 ;  /* 0x00000004050075a7 */ /* 0x0022a4000802017f */
[----:B--2---:R-:W-:Y:S05]  /*7030*/  @!P1 NANOSLEEP.SYNCS 0x989680 ;  /* 0x009896800000995d */ /* 0x004fea0003900000 */
[----:B------:R-:W2:Y:S02]  /*7040*/  @!P1 SYNCS.PHASECHK.TRANS64 P1, [R5+URZ], R4 ;  /* 0x00000004050095a7 */ /* 0x000ea4000802007f */
[----:B--2---:R-:W-:Y:S05]  /*7050*/  @!P1 BRA `(.L_x_26) ;  /* 0xfffffffc00f09947 */ /* 0x004fea000383ffff */
[----:B------:R-:W-:Y:S05]  /*7060*/  BRA `(.L_x_25) ;  /* 0xffffffa800887947 */ /* 0x000fea000383ffff */
.L_x_171:
[----:B------:R-:W-:Y:S01]  /*7070*/  BSSY B1, `(.L_x_190) ;  /* 0x0000006000017945 */ /* 0x000fe20003800000 */
[----:B------:R-:W-:-:S07]  /*7080*/  IMAD.MOV.U32 R15, RZ, RZ, -0x1 ;  /* 0xffffffffff0f7424 */ /* 0x000fce00078e00ff */
[----:B------:R-:W-:Y:S05]  /*7090*/  WARPSYNC.COLLECTIVE R15, `(.L_x_191) ;  /* 0x000000000f0c7348 */ /* 0x000fea0003c00000 */
[----:B------:R-:W-:Y:S02]  /*70a0*/  ELECT P6, UR62, PT ;  /* 0x00000000003e782f */ /* 0x000fe400038c0000 */
[----:B------:R-:W-:Y:S01]  /*70b0*/  MOV R14, UR62 ;  /* 0x0000003e000e7c02 */ /* 0x000fe20008000f00 */
[----:B------:R-:W-:Y:S10]  /*70c0*/  ENDCOLLECTIVE ;  /* 0x000000000000791b */ /* 0x000ff40003800000 */
.L_x_191:
[----:B------:R-:W-:Y:S05]  /*70d0*/  BSYNC B1 ;  /* 0x0000000000017941 */ /* 0x000fea0003800000 */
.L_x_190:
[----:B------:R-:W-:Y:S05]  /*70e0*/  BRA `(.L_x_192) ;  /* 0xfffffff000347947 */ /* 0x000fea000383ffff */
.L_x_174:
[----:B0-----:R0:W1:Y:S02]  /*70f0*/  SYNCS.PHASECHK.TRANS64.TRYWAIT P0, [R21+URZ+0x20], R14 ;  /* 0x0000200e150075a7 */ /* 0x001064000800017f */
[----:B-1----:R-:W-:Y:S05]  /*7100*/  @!P0 NANOSLEEP.SYNCS 0x989680 ;  /* 0x009896800000895d */ /* 0x002fea0003900000 */
[----:B------:R-:W1:Y:S02]  /*7110*/  @!P0 SYNCS.PHASECHK.TRANS64 P0, [R21+URZ+0x20], R14 ;  /* 0x0000200e150085a7 */ /* 0x000e64000800007f */
[----:B-1----:R-:W-:Y:S05]  /*7120*/  @!P0 BRA `(.L_x_174) ;  /* 0xfffffffc00f08947 */ /* 0x002fea000383ffff */
[----:B------:R-:W-:Y:S05]  /*7130*/  BRA `(.L_x_193) ;  /* 0xfffffff000747947 */ /* 0x000fea000383ffff */
.L_x_182:
[----:B------:R-:W-:Y:S01]  /*7140*/  BSSY B0, `(.L_x_194) ;  /* 0x0000006000007945 */ /* 0x000fe20003800000 */
[----:B------:R-:W-:-:S07]  /*7150*/  IMAD.MOV.U32 R15, RZ, RZ, -0x1 ;  /* 0xffffffffff0f7424 */ /* 0x000fce00078e00ff */
[----:B------:R-:W-:Y:S05]  /*7160*/  WARPSYNC.COLLECTIVE R15, `(.L_x_195) ;  /* 0x000000000f0c7348 */ /* 0x000fea0003c00000 */
[----:B------:R-:W-:Y:S02]  /*7170*/  ELECT P6, UR62, PT ;  /* 0x00000000003e782f */ /* 0x000fe400038c0000 */
[----:B------:R-:W-:Y:S01]  /*7180*/  MOV R14, UR62 ;  /* 0x0000003e000e7c02 */ /* 0x000fe20008000f00 */
[----:B------:R-:W-:Y:S10]  /*7190*/  ENDCOLLECTIVE ;  /* 0x000000000000791b */ /* 0x000ff40003800000 */
.L_x_195:
[----:B------:R-:W-:Y:S05]  /*71a0*/  BSYNC B0 ;  /* 0x0000000000007941 */ /* 0x000fea0003800000 */
.L_x_194:
[----:B------:R-:W-:Y:S05]  /*71b0*/  BRA `(.L_x_196) ;  /* 0xfffffff800d07947 */ /* 0x000fea000383ffff */
.L_x_186:
[----:B0-----:R0:W1:Y:S02]  /*71c0*/  SYNCS.PHASECHK.TRANS64.TRYWAIT P0, [R7+URZ], R2 ;  /* 0x00000002070075a7 */ /* 0x001064000800017f */
[----:B-1----:R-:W-:Y:S05]  /*71d0*/  @!P0 NANOSLEEP.SYNCS 0x989680 ;  /* 0x009896800000895d */ /* 0x002fea0003900000 */
[----:B------:R-:W1:Y:S02]  /*71e0*/  @!P0 SYNCS.PHASECHK.TRANS64 P0, [R7+URZ], R2 ;  /* 0x00000002070085a7 */ /* 0x000e64000800007f */
[----:B-1----:R-:W-:Y:S05]  /*71f0*/  @!P0 BRA `(.L_x_186) ;  /* 0xfffffffc00f08947 */ /* 0x002fea000383ffff */
[----:B------:R-:W-:Y:S05]  /*7200*/  BRA `(.L_x_197) ;  /* 0xfffffffc00107947 */ /* 0x000fea000383ffff */
.L_x_187:
[----:B0-----:R0:W1:Y:S02]  /*7210*/  SYNCS.PHASECHK.TRANS64.TRYWAIT P0, [R6+URZ], R3 ;  /* 0x00000003060075a7 */ /* 0x001064000800017f */
[----:B-1----:R-:W-:Y:S05]  /*7220*/  @!P0 NANOSLEEP.SYNCS 0x989680 ;  /* 0x009896800000895d */ /* 0x002fea0003900000 */
[----:B------:R-:W1:Y:S02]  /*7230*/  @!P0 SYNCS.PHASECHK.TRANS64 P0, [R6+URZ], R3 ;  /* 0x00000003060085a7 */ /* 0x000e64000800007f */
[----:B-1----:R-:W-:Y:S05]  /*7240*/  @!P0 BRA `(.L_x_187) ;  /* 0xfffffffc00f08947 */ /* 0x002fea000383ffff */
[----:B------:R-:W-:Y:S05]  /*7250*/  BRA `(.L_x_198) ;  /* 0xfffffffc00207947 */ /* 0x000fea000383ffff */
.L_x_188:
[----:B-1----:R1:W2:Y:S02]  /*7260*/  SYNCS.PHASECHK.TRANS64.TRYWAIT P0, [R7+URZ], R4 ;  /* 0x00000004070075a7 */ /* 0x0022a4000800017f */
[----:B--2---:R-:W-:Y:S05]  /*7270*/  @!P0 NANOSLEEP.SYNCS 0x989680 ;  /* 0x009896800000895d */ /* 0x004fea0003900000 */
[----:B------:R-:W2:Y:S02]  /*7280*/  @!P0 SYNCS.PHASECHK.TRANS64 P0, [R7+URZ], R4 ;  /* 0x00000004070085a7 */ /* 0x000ea4000800007f */
[----:B--2---:R-:W-:Y:S05]  /*7290*/  @!P0 BRA `(.L_x_188) ;  /* 0xfffffffc00f08947 */ /* 0x004fea000383ffff */
[----:B------:R-:W-:Y:S05]  /*72a0*/  BRA `(.L_x_199) ;  /* 0xfffffffc00287947 */ /* 0x000fea000383ffff */
.L_x_200:
[----:B------:R-:W-:-:S00]  /*72b0*/  BRA `(.L_x_200) ;  /* 0xfffffffc00fc7947 */ /* 0x000fc0000383ffff */
[----:B------:R-:W-:-:S00]  /*72c0*/  NOP ;  /* 0x0000000000007918 */ /* 0x000fc00000000000 */
        /* <DEDUP_REMOVED lines=11> */
.L_x_201:


//--------------------- .nv.global.init           --------------------------
	.section	.nv.global.init,"aw",@progbits
.nv.global.init:
	.type		$str$22,@object
	.size		$str$22,($str$23 - $str$22)
$str$22:
        /*0000*/ 	.byte	0x6b, 0x5f, 0x74, 0x69, 0x6c, 0x65, 0x5f, 0x63, 0x6f, 0x75, 0x6e, 0x74, 0x20, 0x3e, 0x3d, 0x20
        /*0010*/ 	.byte	0x31, 0x00
	.type		$str$23,@object
	.size		$str$23,(__unnamed_1 - $str$23)
$str$23:
        /*0012*/ 	.byte	0x2f, 0x74, 0x6d, 0x70, 0x2f, 0x63, 0x75, 0x74, 0x6c, 0x61, 0x73, 0x73, 0x5f, 0x73, 0x77, 0x65
        /*0022*/ 	.byte	0x65, 0x70, 0x5f, 0x73, 0x72, 0x63, 0x2f, 0x69, 0x6e, 0x63, 0x6c, 0x75, 0x64, 0x65, 0x2f, 0x63
        /*0032*/ 	.byte	0x75, 0x74, 0x6c, 0x61, 0x73, 0x73, 0x2f, 0x67, 0x65, 0x6d, 0x6d, 0x2f, 0x63, 0x6f, 0x6c, 0x6c
        /*0042*/ 	.byte	0x65, 0x63, 0x74, 0x69, 0x76, 0x65, 0x2f, 0x73, 0x6d, 0x39, 0x30, 0x5f, 0x6d, 0x6d, 0x61, 0x5f
        /*0052*/ 	.byte	0x74, 0x6d, 0x61, 0x5f, 0x67, 0x6d, 0x6d, 0x61, 0x5f, 0x73, 0x73, 0x5f, 0x77, 0x61, 0x72, 0x70
        /*0062*/ 	.byte	0x73, 0x70, 0x65, 0x63, 0x69, 0x61, 0x6c, 0x69, 0x7a, 0x65, 0x64, 0x2e, 0x68, 0x70, 0x70, 0x00
	.type		__unnamed_1,@object
	.size		__unnamed_1,(.L_0 - __unnamed_1)
__unnamed_1:
        /*0072*/ 	.byte	0x76, 0x6f, 0x69, 0x64, 0x20, 0x63, 0x75, 0x74, 0x6c, 0x61, 0x73, 0x73, 0x3a, 0x3a, 0x67, 0x65
        /* <DEDUP_REMOVED lines=172> */
        /*0b42*/ 	.byte	0x6e, 0x74, 0x69, 0x74, 0x79, 0x5d, 0x00
.L_0:


//--------------------- .nv.shared._ZN7cutlass13device_kernelINS_4gemm6kernel13GemmUniversalIN4cute5tupleIJiiiiEEENS1_10collective13CollectiveMmaINS1_34MainloopSm90TmaGmmaWarpSpecializedILi4ENS5_IJNS4_1CILi1EEENSA_ILi2EEESB_EEENS1_35KernelTmaWarpSpecializedCooperativeEEENS5_IJNSA_ILi256EEENSA_ILi64EEESH_EEEaNS5_IJlSB_lEEEaSJ_NS4_8TiledMMAINS4_8MMA_AtomIJNS4_4SM904GMMA26MMA_64x64x32_S32S8S8_SS_TNEEEENS4_6LayoutINS5_IJSC_SB_SB_EEENS5_IJSB_NSA_ILi0EEESS_EEEEENS5_IJNS4_10UnderscoreESV_SV_EEEEENS4_23SM90_TMA_LOAD_MULTICASTENS4_14ComposedLayoutINS4_7SwizzleILi2ELi4ELi3EEENS4_18smem_ptr_flag_bitsILi8EEENSQ_INS5_IJNSA_ILi8EEESH_EEENS5_IJSH_SB_EEEEEEEvNS4_8identityENS4_13SM90_TMA_LOADES18_vS19_EENS_8epilogue10collective6detail29Sm90TmaWarpSpecializedAdapterINS1D_15DefaultEpilogueIaSJ_SJ_NS1C_6thread17LinearCombinationIaLi1EiiLNS1H_9ScaleType4KindE0ELNS_15FloatRoundStyleE2EaEENS1_15EpilogueDefaultEEEEEvvEEEEvNT_6ParamsE --------------------------
	.section	.nv.shared._ZN7cutlass13device_kernelINS_4gemm6kernel13GemmUniversalIN4cute5tupleIJiiiiEEENS1_10collective13CollectiveMmaINS1_34MainloopSm90TmaGmmaWarpSpecializedILi4ENS5_IJNS4_1CILi1EEENSA_ILi2EEESB_EEENS1_35KernelTmaWarpSpecializedCooperativeEEENS5_IJNSA_ILi256EEENSA_ILi64EEESH_EEEaNS5_IJlSB_lEEEaSJ_NS4_8TiledMMAINS4_8MMA_AtomIJNS4_4SM904GMMA26MMA_64x64x32_S32S8S8_SS_TNEEEENS4_6LayoutINS5_IJSC_SB_SB_EEENS5_IJSB_NSA_ILi0EEESS_EEEEENS5_IJNS4_10UnderscoreESV_SV_EEEEENS4_23SM90_TMA_LOAD_MULTICASTENS4_14ComposedLayoutINS4_7SwizzleILi2ELi4ELi3EEENS4_18smem_ptr_flag_bitsILi8EEENSQ_INS5_IJNSA_ILi8EEESH_EEENS5_IJSH_SB_EEEEEEEvNS4_8identityENS4_13SM90_TMA_LOADES18_vS19_EENS_8epilogue10collective6detail29Sm90TmaWarpSpecializedAdapterINS1D_15DefaultEpilogueIaSJ_SJ_NS1C_6thread17LinearCombinationIaLi1EiiLNS1H_9ScaleType4KindE0ELNS_15FloatRoundStyleE2EaEENS1_15EpilogueDefaultEEEEEvvEEEEvNT_6ParamsE,"aw",@nobits
	.sectionflags	@""
	.align	16
	.zero		1024


//--------------------- .nv.shared.reserved.0     --------------------------
	.section	.nv.shared.reserved.0,"aw",@nobits
	.weak		__nv_reservedSMEM_offset_0_alias
	.size		__nv_reservedSMEM_offset_0_alias, 0, 0
	.other		__nv_reservedSMEM_offset_0_alias,@"STO_CUDA_RESERVED_SHARED STV_DEFAULT"
__nv_reservedSMEM_offset_0_alias:
	.zero		0


//--------------------- .nv.global                --------------------------
	.section	.nv.global,"aw",@nobits
.nv.global:
	.type		_ZN39_INTERNAL_77279c01_4_k_cu_587885b3_46584cute1_E,@object
	.size		_ZN39_INTERNAL_77279c01_4_k_cu_587885b3_46584cute1_E,(_ZN39_INTERNAL_77279c01_4_k_cu_587885b3_46584cuda3std3__45__cpo6cbeginE - _ZN39_INTERNAL_77279c01_4_k_cu_587885b3_46584cute1_E)
_ZN39_INTERNAL_77279c01_4_k_cu_587885b3_46584cute1_E:
	.zero		1
	.type		_ZN39_INTERNAL_77279c01_4_k_cu_587885b3_46584cuda3std3__45__cpo6cbeginE,@object
	.size		_ZN39_INTERNAL_77279c01_4_k_cu_587885b3_46584cuda3std3__45__cpo6cbeginE,(_ZN39_INTERNAL_77279c01_4_k_cu_587885b3_46584cuda3std3__48in_placeE - _ZN39_INTERNAL_77279c01_4_k_cu_587885b3_46584cuda3std3__45__cpo6cbeginE)
_ZN39_INTERNAL_77279c01_4_k_cu_587885b3_46584cuda3std3__45__cpo6cbeginE:
	.zero		1
	.type		_ZN39_INTERNAL_77279c01_4_k_cu_587885b3_46584cuda3std3__48in_placeE,@object
	.size		_ZN39_INTERNAL_77279c01_4_k_cu_587885b3_46584cuda3std3__48in_placeE,(_ZN39_INTERNAL_77279c01_4_k_cu_587885b3_46584cuda3std6ranges3__45__cpo9iter_moveE - _ZN39_INTERNAL_77279c01_4_k_cu_587885b3_46584cuda3std3__48in_placeE)
_ZN39_INTERNAL_77279c01_4_k_cu_587885b3_46584cuda3std3__48in_placeE:
	.zero		1
	.type		_ZN39_INTERNAL_77279c01_4_k_cu_587885b3_46584cuda3std6ranges3__45__cpo9iter_moveE,@object
	.size		_ZN39_INTERNAL_77279c01_4_k_cu_587885b3_46584cuda3std6ranges3__45__cpo9iter_moveE,(_ZN39_INTERNAL_77279c01_4_k_cu_587885b3_46584cuda3std3__45__cpo5beginE - _ZN39_INTERNAL_77279c01_4_k_cu_587885b3_46584cuda3std6ranges3__45__cpo9iter_moveE)
_ZN39_INTERNAL_77279c01_4_k_cu_587885b3_46584cuda3std6ranges3__45__cpo9iter_moveE:
	.zero		1
	.type		_ZN39_INTERNAL_77279c01_4_k_cu_587885b3_46584cuda3std3__45__cpo5beginE,@object
	.size		_ZN39_INTERNAL_77279c01_4_k_cu_587885b3_46584cuda3std3__45__cpo5beginE,(_ZN39_INTERNAL_77279c01_4_k_cu_587885b3_46584cuda3std3__441_GLOBAL__N__77279c01_4_k_cu_587885b3_46586ignoreE - _ZN39_INTERNAL_77279c01_4_k_cu_587885b3_46584cuda3std3__45__cpo5beginE)
_ZN39_INTERNAL_77279c01_4_k_cu_587885b3_46584cuda3std3__45__cpo5beginE:
	.zero		1
	.type		_ZN39_INTERNAL_77279c01_4_k_cu_587885b3_46584cuda3std3__441_GLOBAL__N__77279c01_4_k_cu_587885b3_46586ignoreE,@object
	.size		_ZN39_INTERNAL_77279c01_4_k_cu_587885b3_46584cuda3std3__441_GLOBAL__N__77279c01_4_k_cu_587885b3_46586ignoreE,(_ZN39_INTERNAL_77279c01_4_k_cu_587885b3_46584cute7productE - _ZN39_INTERNAL_77279c01_4_k_cu_587885b3_46584cuda3std3__441_GLOBAL__N__77279c01_4_k_cu_587885b3_46586ignoreE)
_ZN39_INTERNAL_77279c01_4_k_cu_587885b3_46584cuda3std3__441_GLOBAL__N__77279c01_4_k_cu_587885b3_46586ignoreE:
	.zero		1
	.type		_ZN39_INTERNAL_77279c01_4_k_cu_587885b3_46584cute7productE,@object
	.size		_ZN39_INTERNAL_77279c01_4_k_cu_587885b3_46584cute7productE,(_ZN39_INTERNAL_77279c01_4_k_cu_587885b3_46584cuda3std3__45__cpo3endE - _ZN39_INTERNAL_77279c01_4_k_cu_587885b3_46584cute7productE)
_ZN39_INTERNAL_77279c01_4_k_cu_587885b3_46584cute7productE:
	.zero		1
	.type		_ZN39_INTERNAL_77279c01_4_k_cu_587885b3_46584cuda3std3__45__cpo3endE,@object
	.size		_ZN39_INTERNAL_77279c01_4_k_cu_587885b3_46584cuda3std3__45__cpo3endE,(_ZN39_INTERNAL_77279c01_4_k_cu_587885b3_46584cuda3std3__419piecewise_constructE - _ZN39_INTERNAL_77279c01_4_k_cu_587885b3_46584cuda3std3__45__cpo3endE)
_ZN39_INTERNAL_77279c01_4_k_cu_587885b3_46584cuda3std3__45__cpo3endE:
	.zero		1
	.type		_ZN39_INTERNAL_77279c01_4_k_cu_587885b3_46584cuda3std3__419piecewise_constructE,@object
	.size		_ZN39_INTERNAL_77279c01_4_k_cu_587885b3_46584cuda3std3__419piecewise_constructE,(_ZN39_INTERNAL_77279c01_4_k_cu_587885b3_46584cuda3std3__45__cpo4cendE - _ZN39_INTERNAL_77279c01_4_k_cu_587885b3_46584cuda3std3__419piecewise_constructE)
_ZN39_INTERNAL_77279c01_4_k_cu_587885b3_46584cuda3std3__419piecewise_constructE:
	.zero		1
	.type		_ZN39_INTERNAL_77279c01_4_k_cu_587885b3_46584cuda3std3__45__cpo4cendE,@object
	.size		_ZN39_INTERNAL_77279c01_4_k_cu_587885b3_46584cuda3std3__45__cpo4cendE,(_ZN39_INTERNAL_77279c01_4_k_cu_587885b3_46584cuda3std6ranges3__45__cpo4swapE - _ZN39_INTERNAL_77279c01_4_k_cu_587885b3_46584cuda3std3__45__cpo4cendE)
_ZN39_INTERNAL_77279c01_4_k_cu_587885b3_46584cuda3std3__45__cpo4cendE:
	.zero		1
	.type		_ZN39_INTERNAL_77279c01_4_k_cu_587885b3_46584cuda3std6ranges3__45__cpo4swapE,@object
	.size		_ZN39_INTERNAL_77279c01_4_k_cu_587885b3_46584cuda3std6ranges3__45__cpo4swapE,(.L_8 - _ZN39_INTERNAL_77279c01_4_k_cu_587885b3_46584cuda3std6ranges3__45__cpo4swapE)
_ZN39_INTERNAL_77279c01_4_k_cu_587885b3_46584cuda3std6ranges3__45__cpo4swapE:
	.zero		1
.L_8:


//--------------------- .nv.constant0._ZN7cutlass13device_kernelINS_4gemm6kernel13GemmUniversalIN4cute5tupleIJiiiiEEENS1_10collective13CollectiveMmaINS1_34MainloopSm90TmaGmmaWarpSpecializedILi4ENS5_IJNS4_1CILi1EEENSA_ILi2EEESB_EEENS1_35KernelTmaWarpSpecializedCooperativeEEENS5_IJNSA_ILi256EEENSA_ILi64EEESH_EEEaNS5_IJlSB_lEEEaSJ_NS4_8TiledMMAINS4_8MMA_AtomIJNS4_4SM904GMMA26MMA_64x64x32_S32S8S8_SS_TNEEEENS4_6LayoutINS5_IJSC_SB_SB_EEENS5_IJSB_NSA_ILi0EEESS_EEEEENS5_IJNS4_10UnderscoreESV_SV_EEEEENS4_23SM90_TMA_LOAD_MULTICASTENS4_14ComposedLayoutINS4_7SwizzleILi2ELi4ELi3EEENS4_18smem_ptr_flag_bitsILi8EEENSQ_INS5_IJNSA_ILi8EEESH_EEENS5_IJSH_SB_EEEEEEEvNS4_8identityENS4_13SM90_TMA_LOADES18_vS19_EENS_8epilogue10collective6detail29Sm90TmaWarpSpecializedAdapterINS1D_15DefaultEpilogueIaSJ_SJ_NS1C_6thread17LinearCombinationIaLi1EiiLNS1H_9ScaleType4KindE0ELNS_15FloatRoundStyleE2EaEENS1_15EpilogueDefaultEEEEEvvEEEEvNT_6ParamsE --------------------------
	.section	.nv.constant0._ZN7cutlass13device_kernelINS_4gemm6kernel13GemmUniversalIN4cute5tupleIJiiiiEEENS1_10collective13CollectiveMmaINS1_34MainloopSm90TmaGmmaWarpSpecializedILi4ENS5_IJNS4_1CILi1EEENSA_ILi2EEESB_EEENS1_35KernelTmaWarpSpecializedCooperativeEEENS5_IJNSA_ILi256EEENSA_ILi64EEESH_EEEaNS5_IJlSB_lEEEaSJ_NS4_8TiledMMAINS4_8MMA_AtomIJNS4_4SM904GMMA26MMA_64x64x32_S32S8S8_SS_TNEEEENS4_6LayoutINS5_IJSC_SB_SB_EEENS5_IJSB_NSA_ILi0EEESS_EEEEENS5_IJNS4_10UnderscoreESV_SV_EEEEENS4_23SM90_TMA_LOAD_MULTICASTENS4_14ComposedLayoutINS4_7SwizzleILi2ELi4ELi3EEENS4_18smem_ptr_flag_bitsILi8EEENSQ_INS5_IJNSA_ILi8EEESH_EEENS5_IJSH_SB_EEEEEEEvNS4_8identityENS4_13SM90_TMA_LOADES18_vS19_EENS_8epilogue10collective6detail29Sm90TmaWarpSpecializedAdapterINS1D_15DefaultEpilogueIaSJ_SJ_NS1C_6thread17LinearCombinationIaLi1EiiLNS1H_9ScaleType4KindE0ELNS_15FloatRoundStyleE2EaEENS1_15EpilogueDefaultEEEEEvvEEEEvNT_6ParamsE,"a",@progbits
	.sectionflags	@""
	.align	4
.nv.constant0._ZN7cutlass13device_kernelINS_4gemm6kernel13GemmUniversalIN4cute5tupleIJiiiiEEENS1_10collective13CollectiveMmaINS1_34MainloopSm90TmaGmmaWarpSpecializedILi4ENS5_IJNS4_1CILi1EEENSA_ILi2EEESB_EEENS1_35KernelTmaWarpSpecializedCooperativeEEENS5_IJNSA_ILi256EEENSA_ILi64EEESH_EEEaNS5_IJlSB_lEEEaSJ_NS4_8TiledMMAINS4_8MMA_AtomIJNS4_4SM904GMMA26MMA_64x64x32_S32S8S8_SS_TNEEEENS4_6LayoutINS5_IJSC_SB_SB_EEENS5_IJSB_NSA_ILi0EEESS_EEEEENS5_IJNS4_10UnderscoreESV_SV_EEEEENS4_23SM90_TMA_LOAD_MULTICASTENS4_14ComposedLayoutINS4_7SwizzleILi2ELi4ELi3EEENS4_18smem_ptr_flag_bitsILi8EEENSQ_INS5_IJNSA_ILi8EEESH_EEENS5_IJSH_SB_EEEEEEEvNS4_8identityENS4_13SM90_TMA_LOADES18_vS19_EENS_8epilogue10collective6detail29Sm90TmaWarpSpecializedAdapterINS1D_15DefaultEpilogueIaSJ_SJ_NS1C_6thread17LinearCombinationIaLi1EiiLNS1H_9ScaleType4KindE0ELNS_15FloatRoundStyleE2EaEENS1_15EpilogueDefaultEEEEEvvEEEEvNT_6ParamsE:
	.zero		1664


//--------------------- SYMBOLS --------------------------

	.type		.nv.reservedSmem.offset0,@object
	.size		.nv.reservedSmem.offset0,0x4
	.type		__assertfail,@function
